// auto-generated by cutlass_sweep.gemm — config: {"arch": "sm_90", "cluster_m": 2, "cluster_n": 1, "dtype": "e4m3", "dtype_b": "e4m3", "layout": "nt", "stages": 0, "tile_k": 256, "tile_m": 128, "tile_n": 160}
#include "cutlass/cutlass.h"
#include "cutlass/gemm/collective/collective_builder.hpp"
#include "cutlass/gemm/device/gemm_universal_adapter.h"
#include "cutlass/gemm/kernel/gemm_universal.hpp"
#include "cutlass/epilogue/collective/collective_builder.hpp"

using ElemA = cutlass::float_e4m3_t;
using ElemB = cutlass::float_e4m3_t;
using ElemCD = cutlass::float_e4m3_t;
using Acc  = float;
using TileShape    = cute::Shape<cute::_128, cute::_160, cute::_256>;
using ClusterShape = cute::Shape<cute::_2, cute::_1, cute::_1>;

using CollectiveEpilogue = typename cutlass::epilogue::collective::CollectiveBuilder<
    cutlass::arch::Sm90, cutlass::arch::OpClassTensorOp,
    TileShape, ClusterShape,
    cutlass::epilogue::collective::EpilogueTileAuto,
    Acc, Acc,
    ElemCD, cutlass::layout::RowMajor, 128 / cutlass::sizeof_bits<ElemCD>::value,
    ElemCD, cutlass::layout::RowMajor, 128 / cutlass::sizeof_bits<ElemCD>::value,
    cutlass::epilogue::collective::EpilogueScheduleAuto
  >::CollectiveOp;

using CollectiveMainloop = typename cutlass::gemm::collective::CollectiveBuilder<
    cutlass::arch::Sm90, cutlass::arch::OpClassTensorOp,
    ElemA, cutlass::layout::RowMajor, 128 / cutlass::sizeof_bits<ElemA>::value,
    ElemB, cutlass::layout::ColumnMajor, 128 / cutlass::sizeof_bits<ElemB>::value,
    Acc,
    TileShape, ClusterShape,
    cutlass::gemm::collective::StageCountAutoCarveout<static_cast<int>(sizeof(typename CollectiveEpilogue::SharedStorage))>,
    cutlass::gemm::collective::KernelScheduleAuto
  >::CollectiveOp;

using GemmKernel = cutlass::gemm::kernel::GemmUniversal<
    cute::Shape<int,int,int,int>,
    CollectiveMainloop,
    CollectiveEpilogue
>;
using Gemm = cutlass::gemm::device::GemmUniversalAdapter<GemmKernel>;

// Force the device kernel symbol into the cubin without needing a host main.
auto* _anchor = &cutlass::device_kernel<GemmKernel>;


// ===== COMPILED SASS (sm_90a) =====

	.target	sm_90a

	.elftype	@"ET_EXEC"


//--------------------- .note.nv.tkinfo           --------------------------
	.section	.note.nv.tkinfo,"",@"SHT_NOTE"
	.sectionflags	@"SHF_NOTE_NV_TKINFO"
	.tkinfo
        /*0018*/ 	.word	0x00000002
        /*0030*/ 	.string	""
        /*0030*/ 	.string	"ptxas"
        /*0030*/ 	.string	"Cuda compilation tools, release 13.0, V13.0.88"
        /*0030*/ 	.string	"Build cuda_13.0.r13.0/compiler.36424714_0"
        /*0030*/ 	.string	"-arch sm_90a -m 64 "



//--------------------- .note.nv.cuinfo           --------------------------
	.section	.note.nv.cuinfo,"",@"SHT_NOTE"
	.sectionflags	@"SHF_NOTE_NV_CUINFO"
        /*0018*/ 	.short	0x0002
        /*001a*/ 	.short	0x005a
        /*001c*/ 	.short	0x0082
	.zero		2


//--------------------- .nv.info                  --------------------------
	.section	.nv.info,"",@"SHT_CUDA_INFO"
	.align	4


	//----- nvinfo : EIATTR_REGCOUNT
	.align		4
        /*0000*/ 	.byte	0x04, 0x2f
        /*0002*/ 	.short	(.L_12 - .L_11)
	.align		4
.L_11:
        /*0004*/ 	.word	index@(_ZN7cutlass13device_kernelINS_4gemm6kernel13GemmUniversalIN4cute5tupleIJiiiiEEENS1_10collective13CollectiveMmaINS1_37MainloopSm90TmaGmmaWarpSpecializedFP8ILi3ENS5_IJNS4_1CILi2EEENSA_ILi1EEESC_EEENS1_35KernelTmaWarpSpecializedCooperativeEEENS5_IJNSA_ILi128EEENSA_ILi160EEENSA_ILi256EEEEEENS_12float_e4m3_tENS5_IJlSC_lEEESK_SL_NS4_8TiledMMAINS4_8MMA_AtomIJNS4_4SM904GMMA30MMA_64x32x32_F32E4M3E4M3_SS_TNILNSP_7ScaleInE1ELSR_1EEEEEENS4_6LayoutISD_NS5_IJSC_NSA_ILi0EEESV_EEEEENS5_IJNS4_10UnderscoreESY_SY_EEEEENS4_13SM90_TMA_LOADENS4_14ComposedLayoutINS4_7SwizzleILi3ELi4ELi3EEENS4_18smem_ptr_flag_bitsILi8EEENSU_INS5_IJNSA_ILi8EEESG_EEENS5_IJSG_SC_EEEEEEEvNS4_8identityENS4_23SM90_TMA_LOAD_MULTICASTES1B_vS1C_EENS_8epilogue10collective6detail29Sm90TmaWarpSpecializedAdapterINS1G_15DefaultEpilogueISK_SL_SL_NS1F_6thread17LinearCombinationISK_Li1EffLNS1K_9ScaleType4KindE0ELNS_15FloatRoundStyleE2ESK_EENS1_15EpilogueDefaultEEEEEvvEEEEvNT_6ParamsE)
        /*0008*/ 	.word	0x000000a8


	//----- nvinfo : EIATTR_FRAME_SIZE
	.align		4
.L_12:
        /*000c*/ 	.byte	0x04, 0x11
        /*000e*/ 	.short	(.L_14 - .L_13)
	.align		4
.L_13:
        /*0010*/ 	.word	index@(_ZN7cutlass13device_kernelINS_4gemm6kernel13GemmUniversalIN4cute5tupleIJiiiiEEENS1_10collective13CollectiveMmaINS1_37MainloopSm90TmaGmmaWarpSpecializedFP8ILi3ENS5_IJNS4_1CILi2EEENSA_ILi1EEESC_EEENS1_35KernelTmaWarpSpecializedCooperativeEEENS5_IJNSA_ILi128EEENSA_ILi160EEENSA_ILi256EEEEEENS_12float_e4m3_tENS5_IJlSC_lEEESK_SL_NS4_8TiledMMAINS4_8MMA_AtomIJNS4_4SM904GMMA30MMA_64x32x32_F32E4M3E4M3_SS_TNILNSP_7ScaleInE1ELSR_1EEEEEENS4_6LayoutISD_NS5_IJSC_NSA_ILi0EEESV_EEEEENS5_IJNS4_10UnderscoreESY_SY_EEEEENS4_13SM90_TMA_LOADENS4_14ComposedLayoutINS4_7SwizzleILi3ELi4ELi3EEENS4_18smem_ptr_flag_bitsILi8EEENSU_INS5_IJNSA_ILi8EEESG_EEENS5_IJSG_SC_EEEEEEEvNS4_8identityENS4_23SM90_TMA_LOAD_MULTICASTES1B_vS1C_EENS_8epilogue10collective6detail29Sm90TmaWarpSpecializedAdapterINS1G_15DefaultEpilogueISK_SL_SL_NS1F_6thread17LinearCombinationISK_Li1EffLNS1K_9ScaleType4KindE0ELNS_15FloatRoundStyleE2ESK_EENS1_15EpilogueDefaultEEEEEvvEEEEvNT_6ParamsE)
        /*0014*/ 	.word	0x00000000


	//----- nvinfo : EIATTR_MIN_STACK_SIZE
	.align		4
.L_14:
        /*0018*/ 	.byte	0x04, 0x12
        /*001a*/ 	.short	(.L_16 - .L_15)
	.align		4
.L_15:
        /*001c*/ 	.word	index@(_ZN7cutlass13device_kernelINS_4gemm6kernel13GemmUniversalIN4cute5tupleIJiiiiEEENS1_10collective13CollectiveMmaINS1_37MainloopSm90TmaGmmaWarpSpecializedFP8ILi3ENS5_IJNS4_1CILi2EEENSA_ILi1EEESC_EEENS1_35KernelTmaWarpSpecializedCooperativeEEENS5_IJNSA_ILi128EEENSA_ILi160EEENSA_ILi256EEEEEENS_12float_e4m3_tENS5_IJlSC_lEEESK_SL_NS4_8TiledMMAINS4_8MMA_AtomIJNS4_4SM904GMMA30MMA_64x32x32_F32E4M3E4M3_SS_TNILNSP_7ScaleInE1ELSR_1EEEEEENS4_6LayoutISD_NS5_IJSC_NSA_ILi0EEESV_EEEEENS5_IJNS4_10UnderscoreESY_SY_EEEEENS4_13SM90_TMA_LOADENS4_14ComposedLayoutINS4_7SwizzleILi3ELi4ELi3EEENS4_18smem_ptr_flag_bitsILi8EEENSU_INS5_IJNSA_ILi8EEESG_EEENS5_IJSG_SC_EEEEEEEvNS4_8identityENS4_23SM90_TMA_LOAD_MULTICASTES1B_vS1C_EENS_8epilogue10collective6detail29Sm90TmaWarpSpecializedAdapterINS1G_15DefaultEpilogueISK_SL_SL_NS1F_6thread17LinearCombinationISK_Li1EffLNS1K_9ScaleType4KindE0ELNS_15FloatRoundStyleE2ESK_EENS1_15EpilogueDefaultEEEEEvvEEEEvNT_6ParamsE)
        /*0020*/ 	.word	0x00000000
.L_16:


//--------------------- .nv.compat                --------------------------
	.section	.nv.compat,"",@"SHT_CUDA_COMPAT_INFO"
	.align	4
        /*0000*/ 	.byte	0x02, 0x09, 0x01, 0x00, 0x02, 0x02, 0x04, 0x00, 0x02, 0x05, 0x05, 0x00, 0x03, 0x07, 0x01, 0x01
        /*0010*/ 	.byte	0x02, 0x03, 0x01, 0x00, 0x02, 0x06, 0x01, 0x00, 0x04, 0x0b, 0x08, 0x00, 0x00, 0x00, 0x00, 0x00
        /*0020*/ 	.byte	0x00, 0x00, 0x00, 0x00


//--------------------- .nv.info._ZN7cutlass13device_kernelINS_4gemm6kernel13GemmUniversalIN4cute5tupleIJiiiiEEENS1_10collective13CollectiveMmaINS1_37MainloopSm90TmaGmmaWarpSpecializedFP8ILi3ENS5_IJNS4_1CILi2EEENSA_ILi1EEESC_EEENS1_35KernelTmaWarpSpecializedCooperativeEEENS5_IJNSA_ILi128EEENSA_ILi160EEENSA_ILi256EEEEEENS_12float_e4m3_tENS5_IJlSC_lEEESK_SL_NS4_8TiledMMAINS4_8MMA_AtomIJNS4_4SM904GMMA30MMA_64x32x32_F32E4M3E4M3_SS_TNILNSP_7ScaleInE1ELSR_1EEEEEENS4_6LayoutISD_NS5_IJSC_NSA_ILi0EEESV_EEEEENS5_IJNS4_10UnderscoreESY_SY_EEEEENS4_13SM90_TMA_LOADENS4_14ComposedLayoutINS4_7SwizzleILi3ELi4ELi3EEENS4_18smem_ptr_flag_bitsILi8EEENSU_INS5_IJNSA_ILi8EEESG_EEENS5_IJSG_SC_EEEEEEEvNS4_8identityENS4_23SM90_TMA_LOAD_MULTICASTES1B_vS1C_EENS_8epilogue10collective6detail29Sm90TmaWarpSpecializedAdapterINS1G_15DefaultEpilogueISK_SL_SL_NS1F_6thread17LinearCombinationISK_Li1EffLNS1K_9ScaleType4KindE0ELNS_15FloatRoundStyleE2ESK_EENS1_15EpilogueDefaultEEEEEvvEEEEvNT_6ParamsE --------------------------
	.section	.nv.info._ZN7cutlass13device_kernelINS_4gemm6kernel13GemmUniversalIN4cute5tupleIJiiiiEEENS1_10collective13CollectiveMmaINS1_37MainloopSm90TmaGmmaWarpSpecializedFP8ILi3ENS5_IJNS4_1CILi2EEENSA_ILi1EEESC_EEENS1_35KernelTmaWarpSpecializedCooperativeEEENS5_IJNSA_ILi128EEENSA_ILi160EEENSA_ILi256EEEEEENS_12float_e4m3_tENS5_IJlSC_lEEESK_SL_NS4_8TiledMMAINS4_8MMA_AtomIJNS4_4SM904GMMA30MMA_64x32x32_F32E4M3E4M3_SS_TNILNSP_7ScaleInE1ELSR_1EEEEEENS4_6LayoutISD_NS5_IJSC_NSA_ILi0EEESV_EEEEENS5_IJNS4_10UnderscoreESY_SY_EEEEENS4_13SM90_TMA_LOADENS4_14ComposedLayoutINS4_7SwizzleILi3ELi4ELi3EEENS4_18smem_ptr_flag_bitsILi8EEENSU_INS5_IJNSA_ILi8EEESG_EEENS5_IJSG_SC_EEEEEEEvNS4_8identityENS4_23SM90_TMA_LOAD_MULTICASTES1B_vS1C_EENS_8epilogue10collective6detail29Sm90TmaWarpSpecializedAdapterINS1G_15DefaultEpilogueISK_SL_SL_NS1F_6thread17LinearCombinationISK_Li1EffLNS1K_9ScaleType4KindE0ELNS_15FloatRoundStyleE2ESK_EENS1_15EpilogueDefaultEEEEEvvEEEEvNT_6ParamsE,"",@"SHT_CUDA_INFO"
	.sectionflags	@""
	.align	4


	//----- nvinfo : EIATTR_CUDA_API_VERSION
	.align		4
        /*0000*/ 	.byte	0x04, 0x37
        /*0002*/ 	.short	(.L_18 - .L_17)
.L_17:
        /*0004*/ 	.word	0x00000082


	//----- nvinfo : EIATTR_KPARAM_INFO
	.align		4
.L_18:
        /*0008*/ 	.byte	0x04, 0x17
        /*000a*/ 	.short	(.L_20 - .L_19)
.L_19:
        /*000c*/ 	.word	0x00000000
        /*0010*/ 	.short	0x0000
        /*0012*/ 	.short	0x0070
        /*0014*/ 	.byte	0x00, 0xf0, 0x01, 0x10


	//----- nvinfo : EIATTR_SPARSE_MMA_MASK
	.align		4
.L_20:
        /*0018*/ 	.byte	0x03, 0x50
        /*001a*/ 	.short	0x0000


	//----- nvinfo : EIATTR_MAXREG_COUNT
	.align		4
        /*001c*/ 	.byte	0x03, 0x1b
        /*001e*/ 	.short	0x00a8


	//----- nvinfo : EIATTR_NUM_BARRIERS
	.align		4
        /*0020*/ 	.byte	0x02, 0x4c
        /*0022*/ 	.byte	0x01
	.zero		1


	//----- nvinfo : EIATTR_MERCURY_ISA_VERSION
	.align		4
        /*0024*/ 	.byte	0x03, 0x5f
        /*0026*/ 	.short	0x0101


	//----- nvinfo : EIATTR_INT_WARP_WIDE_INSTR_OFFSETS
	.align		4
        /*0028*/ 	.byte	0x04, 0x31
        /*002a*/ 	.short	(.L_22 - .L_21)


	//   ....[0]....
.L_21:
        /*002c*/ 	.word	0x00000480


	//   ....[1]....
        /*0030*/ 	.word	0x000004b0


	//   ....[2]....
        /*0034*/ 	.word	0x00000650


	//----- nvinfo : EIATTR_COOP_GROUP_MASK_REGIDS
	.align		4
.L_22:
        /*0038*/ 	.byte	0x04, 0x29
        /*003a*/ 	.short	(.L_24 - .L_23)


	//   ....[0]....
.L_23:
        /*003c*/ 	.word	0xffffffff


	//   ....[1]....
        /*0040*/ 	.word	0xffffffff


	//   ....[2]....
        /*0044*/ 	.word	0xffffffff


	//   ....[3]....
        /*0048*/ 	.word	0xffffffff


	//   ....[4]....
        /*004c*/ 	.word	0xffffffff


	//   ....[5]....
        /*0050*/ 	.word	0xffffffff


	//----- nvinfo : EIATTR_COOP_GROUP_INSTR_OFFSETS
	.align		4
.L_24:
        /*0054*/ 	.byte	0x04, 0x28
        /*0056*/ 	.short	(.L_26 - .L_25)


	//   ....[0]....
.L_25:
        /*0058*/ 	.word	0x00000060


	//   ....[1]....
        /*005c*/ 	.word	0x00000070


	//   ....[2]....
        /*0060*/ 	.word	0x00000130


	//   ....[3]....
        /*0064*/ 	.word	0x000002b0


	//   ....[4]....
        /*0068*/ 	.word	0x000007d0


	//   ....[5]....
        /*006c*/ 	.word	0x00001250


	//----- nvinfo : EIATTR_REG_RECONFIG
	.align		4
.L_26:
        /*0070*/ 	.byte	0x01, 0x54
	.zero		2


	//----- nvinfo : EIATTR_MBARRIER_INSTR_OFFSETS
	.align		4
        /*0074*/ 	.byte	0x04, 0x39
        /*0076*/ 	.short	(.L_28 - .L_27)


	//   ....[0]....
.L_27:
        /*0078*/ 	.word	0x00000230
        /*007c*/ 	.word	0x000000ff
        /*0080*/ 	.word	0x00000000
        /*0084*/ 	.short	0x0100
        /*0086*/ 	.byte	0x08
	.zero		1


	//   ....[1]....
        /*0088*/ 	.word	0x00000240
        /*008c*/ 	.word	0x000000ff
        /*0090*/ 	.word	0x00000018
        /*0094*/ 	.short	0x0100
        /*0096*/ 	.byte	0x08
	.zero		1


	//   ....[2]....
        /*0098*/ 	.word	0x00000250
        /*009c*/ 	.word	0x000000ff
        /*00a0*/ 	.word	0x00000008
        /*00a4*/ 	.short	0x0100
        /*00a6*/ 	.byte	0x08
	.zero		1


	//   ....[3]....
        /*00a8*/ 	.word	0x00000260
        /*00ac*/ 	.word	0x000000ff
        /*00b0*/ 	.word	0x00000020
        /*00b4*/ 	.short	0x0100
        /*00b6*/ 	.byte	0x08
	.zero		1


	//   ....[4]....
        /*00b8*/ 	.word	0x00000270
        /*00bc*/ 	.word	0x000000ff
        /*00c0*/ 	.word	0x00000010
        /*00c4*/ 	.short	0x0100
        /*00c6*/ 	.byte	0x08
	.zero		1


	//   ....[5]....
        /*00c8*/ 	.word	0x00000280
        /*00cc*/ 	.word	0x000000ff
        /*00d0*/ 	.word	0x00000028
        /*00d4*/ 	.short	0x0100
        /*00d6*/ 	.byte	0x08
	.zero		1


	//   ....[6]....
        /*00d8*/ 	.word	0x000006e0
        /*00dc*/ 	.word	0x000000ff
        /*00e0*/ 	.word	0x00000040
        /*00e4*/ 	.short	0x0100
        /*00e6*/ 	.byte	0x06
	.zero		1


	//   ....[7]....
        /*00e8*/ 	.word	0x00000770
        /*00ec*/ 	.word	0x000000ff
        /*00f0*/ 	.word	0x00000048
        /*00f4*/ 	.short	0x0100
        /*00f6*/ 	.byte	0x06
	.zero		1


	//   ....[8]....
        /*00f8*/ 	.word	0x00001880
        /*00fc*/ 	.word	0x000000ff
        /*0100*/ 	.word	0x00000000
        /*0104*/ 	.short	0x010a
        /*0106*/ 	.byte	0x06
	.zero		1


	//   ....[9]....
        /*0108*/ 	.word	0x000018c0
        /*010c*/ 	.word	0x000000ff
        /*0110*/ 	.word	0x00000000
        /*0114*/ 	.short	0x010a
        /*0116*/ 	.byte	0x06
	.zero		1


	//   ....[10]....
        /*0118*/ 	.word	0x00002dd0
        /*011c*/ 	.word	0x000000ff
        /*0120*/ 	.word	0x00000000
        /*0124*/ 	.short	0x010a
        /*0126*/ 	.byte	0x0e
	.zero		1


	//   ....[11]....
        /*0128*/ 	.word	0x00002e10
        /*012c*/ 	.word	0x000000ff
        /*0130*/ 	.word	0x00000000
        /*0134*/ 	.short	0x010a
        /*0136*/ 	.byte	0x0e
	.zero		1


	//   ....[12]....
        /*0138*/ 	.word	0x00003fc0
        /*013c*/ 	.word	0x000000af
        /*0140*/ 	.word	0x00000000
        /*0144*/ 	.short	0x0101
        /*0146*/ 	.byte	0x3f
	.zero		1


	//   ....[13]....
        /*0148*/ 	.word	0x00004760
        /*014c*/ 	.word	0x00000018
        /*0150*/ 	.word	0x00000000
        /*0154*/ 	.short	0x0101
        /*0156*/ 	.byte	0x3f
	.zero		1


	//   ....[14]....
        /*0158*/ 	.word	0x0000b600
        /*015c*/ 	.word	0x00000012
        /*0160*/ 	.word	0x00000018
        /*0164*/ 	.short	0x010a
        /*0166*/ 	.byte	0x3f
	.zero		1


	//   ....[15]....
        /*0168*/ 	.word	0x0000ba30
        /*016c*/ 	.word	0x00000008
        /*0170*/ 	.word	0x00000048
        /*0174*/ 	.short	0x0101
        /*0176*/ 	.byte	0x3f
	.zero		1


	//   ....[16]....
        /*0178*/ 	.word	0x0000c160
        /*017c*/ 	.word	0x00000004
        /*0180*/ 	.word	0x00000000
        /*0184*/ 	.short	0x010a
        /*0186*/ 	.byte	0x3f
	.zero		1


	//   ....[17]....
        /*0188*/ 	.word	0x0000c1e0
        /*018c*/ 	.word	0x00000006
        /*0190*/ 	.word	0x00000000
        /*0194*/ 	.short	0x010a
        /*0196*/ 	.byte	0x3f
	.zero		1


	//   ....[18]....
        /*0198*/ 	.word	0x0000c270
        /*019c*/ 	.word	0x00000003
        /*01a0*/ 	.word	0x00000000
        /*01a4*/ 	.short	0x010a
        /*01a6*/ 	.byte	0x3f
	.zero		1


	//   ....[19]....
        /*01a8*/ 	.word	0x0000c2e0
        /*01ac*/ 	.word	0x0000000d
        /*01b0*/ 	.word	0x00000000
        /*01b4*/ 	.short	0x010a
        /*01b6*/ 	.byte	0x3f
	.zero		1


	//   ....[20]....
        /*01b8*/ 	.word	0x0000c340
        /*01bc*/ 	.word	0x000000b0
        /*01c0*/ 	.word	0x00000000
        /*01c4*/ 	.short	0x010a
        /*01c6*/ 	.byte	0x3f
	.zero		1


	//   ....[21]....
        /*01c8*/ 	.word	0x0000c410
        /*01cc*/ 	.word	0x00000012
        /*01d0*/ 	.word	0x00000018
        /*01d4*/ 	.short	0x010a
        /*01d6*/ 	.byte	0x3f
	.zero		1


	//   ....[22]....
        /*01d8*/ 	.word	0x0000c4e0
        /*01dc*/ 	.word	0x00000004
        /*01e0*/ 	.word	0x00000000
        /*01e4*/ 	.short	0x010a
        /*01e6*/ 	.byte	0x3f
	.zero		1


	//   ....[23]....
        /*01e8*/ 	.word	0x0000c530
        /*01ec*/ 	.word	0x00000006
        /*01f0*/ 	.word	0x00000000
        /*01f4*/ 	.short	0x010a
        /*01f6*/ 	.byte	0x3f
	.zero		1


	//----- nvinfo : EIATTR_NUM_MBARRIERS
	.align		4
.L_28:
        /*01f8*/ 	.byte	0x03, 0x38
        /*01fa*/ 	.short	0x0008


	//----- nvinfo : EIATTR_EXIT_INSTR_OFFSETS
	.align		4
        /*01fc*/ 	.byte	0x04, 0x1c
        /*01fe*/ 	.short	(.L_30 - .L_29)


	//   ....[0]....
.L_29:
        /*0200*/ 	.word	0x00000930


	//   ....[1]....
        /*0204*/ 	.word	0x00001120


	//   ....[2]....
        /*0208*/ 	.word	0x0000ad30


	//   ....[3]....
        /*020c*/ 	.word	0x0000b290


	//   ....[4]....
        /*0210*/ 	.word	0x0000c2c0


	//----- nvinfo : EIATTR_MAX_THREADS
	.align		4
.L_30:
        /*0214*/ 	.byte	0x04, 0x05
        /*0216*/ 	.short	(.L_32 - .L_31)
.L_31:
        /*0218*/ 	.word	0x00000180
        /*021c*/ 	.word	0x00000001
        /*0220*/ 	.word	0x00000001


	//----- nvinfo : EIATTR_CRS_STACK_SIZE
	.align		4
.L_32:
        /*0224*/ 	.byte	0x04, 0x1e
        /*0226*/ 	.short	(.L_34 - .L_33)
.L_33:
        /*0228*/ 	.word	0x00000000


	//----- nvinfo : EIATTR_CBANK_PARAM_SIZE
	.align		4
.L_34:
        /*022c*/ 	.byte	0x03, 0x19
        /*022e*/ 	.short	0x0470


	//----- nvinfo : EIATTR_PARAM_CBANK
	.align		4
        /*0230*/ 	.byte	0x04, 0x0a
        /*0232*/ 	.short	(.L_36 - .L_35)
	.align		4
.L_35:
        /*0234*/ 	.word	index@(.nv.constant0._ZN7cutlass13device_kernelINS_4gemm6kernel13GemmUniversalIN4cute5tupleIJiiiiEEENS1_10collective13CollectiveMmaINS1_37MainloopSm90TmaGmmaWarpSpecializedFP8ILi3ENS5_IJNS4_1CILi2EEENSA_ILi1EEESC_EEENS1_35KernelTmaWarpSpecializedCooperativeEEENS5_IJNSA_ILi128EEENSA_ILi160EEENSA_ILi256EEEEEENS_12float_e4m3_tENS5_IJlSC_lEEESK_SL_NS4_8TiledMMAINS4_8MMA_AtomIJNS4_4SM904GMMA30MMA_64x32x32_F32E4M3E4M3_SS_TNILNSP_7ScaleInE1ELSR_1EEEEEENS4_6LayoutISD_NS5_IJSC_NSA_ILi0EEESV_EEEEENS5_IJNS4_10UnderscoreESY_SY_EEEEENS4_13SM90_TMA_LOADENS4_14ComposedLayoutINS4_7SwizzleILi3ELi4ELi3EEENS4_18smem_ptr_flag_bitsILi8EEENSU_INS5_IJNSA_ILi8EEESG_EEENS5_IJSG_SC_EEEEEEEvNS4_8identityENS4_23SM90_TMA_LOAD_MULTICASTES1B_vS1C_EENS_8epilogue10collective6detail29Sm90TmaWarpSpecializedAdapterINS1G_15DefaultEpilogueISK_SL_SL_NS1F_6thread17LinearCombinationISK_Li1EffLNS1K_9ScaleType4KindE0ELNS_15FloatRoundStyleE2ESK_EENS1_15EpilogueDefaultEEEEEvvEEEEvNT_6ParamsE)
        /*0238*/ 	.short	0x0210
        /*023a*/ 	.short	0x0470


	//----- nvinfo : EIATTR_SW_WAR
	.align		4
.L_36:
        /*023c*/ 	.byte	0x04, 0x36
        /*023e*/ 	.short	(.L_38 - .L_37)
.L_37:
        /*0240*/ 	.word	0x00000008
.L_38:


//--------------------- .nv.callgraph             --------------------------
	.section	.nv.callgraph,"",@"SHT_CUDA_CALLGRAPH"
	.align	4
	.sectionentsize	8
	.align		4
        /*0000*/ 	.word	0x00000000
	.align		4
        /*0004*/ 	.word	0xffffffff
	.align		4
        /*0008*/ 	.word	0x00000000
	.align		4
        /*000c*/ 	.word	0xfffffffe
	.align		4
        /*0010*/ 	.word	0x00000000
	.align		4
        /*0014*/ 	.word	0xfffffffd
	.align		4
        /*0018*/ 	.word	0x00000000
	.align		4
        /*001c*/ 	.word	0xfffffffc


//--------------------- .nv.constant4             --------------------------
	.section	.nv.constant4,"a",@progbits
	.align	8
	.align		8
.nv.constant4:
        /*0000*/ 	.dword	_ZN39_INTERNAL_f707937c_4_k_cu_3b05dd46_86304cuda3std3__45__cpo5beginE
	.align		8
        /*0008*/ 	.dword	_ZN39_INTERNAL_f707937c_4_k_cu_3b05dd46_86304cuda3std3__45__cpo3endE
	.align		8
        /*0010*/ 	.dword	_ZN39_INTERNAL_f707937c_4_k_cu_3b05dd46_86304cuda3std3__45__cpo6cbeginE
	.align		8
        /*0018*/ 	.dword	_ZN39_INTERNAL_f707937c_4_k_cu_3b05dd46_86304cuda3std3__45__cpo4cendE
	.align		8
        /*0020*/ 	.dword	_ZN39_INTERNAL_f707937c_4_k_cu_3b05dd46_86304cuda3std3__441_GLOBAL__N__f707937c_4_k_cu_3b05dd46_86306ignoreE
	.align		8
        /*0028*/ 	.dword	_ZN39_INTERNAL_f707937c_4_k_cu_3b05dd46_86304cuda3std3__419piecewise_constructE
	.align		8
        /*0030*/ 	.dword	_ZN39_INTERNAL_f707937c_4_k_cu_3b05dd46_86304cuda3std3__48in_placeE
	.align		8
        /*0038*/ 	.dword	_ZN39_INTERNAL_f707937c_4_k_cu_3b05dd46_86304cuda3std6ranges3__45__cpo4swapE
	.align		8
        /*0040*/ 	.dword	_ZN39_INTERNAL_f707937c_4_k_cu_3b05dd46_86304cuda3std6ranges3__45__cpo9iter_moveE
	.align		8
        /*0048*/ 	.dword	_ZN39_INTERNAL_f707937c_4_k_cu_3b05dd46_86304cute7productE
	.align		8
        /*0050*/ 	.dword	_ZN39_INTERNAL_f707937c_4_k_cu_3b05dd46_86304cute1_E


//--------------------- .text._ZN7cutlass13device_kernelINS_4gemm6kernel13GemmUniversalIN4cute5tupleIJiiiiEEENS1_10collective13CollectiveMmaINS1_37MainloopSm90TmaGmmaWarpSpecializedFP8ILi3ENS5_IJNS4_1CILi2EEENSA_ILi1EEESC_EEENS1_35KernelTmaWarpSpecializedCooperativeEEENS5_IJNSA_ILi128EEENSA_ILi160EEENSA_ILi256EEEEEENS_12float_e4m3_tENS5_IJlSC_lEEESK_SL_NS4_8TiledMMAINS4_8MMA_AtomIJNS4_4SM904GMMA30MMA_64x32x32_F32E4M3E4M3_SS_TNILNSP_7ScaleInE1ELSR_1EEEEEENS4_6LayoutISD_NS5_IJSC_NSA_ILi0EEESV_EEEEENS5_IJNS4_10UnderscoreESY_SY_EEEEENS4_13SM90_TMA_LOADENS4_14ComposedLayoutINS4_7SwizzleILi3ELi4ELi3EEENS4_18smem_ptr_flag_bitsILi8EEENSU_INS5_IJNSA_ILi8EEESG_EEENS5_IJSG_SC_EEEEEEEvNS4_8identityENS4_23SM90_TMA_LOAD_MULTICASTES1B_vS1C_EENS_8epilogue10collective6detail29Sm90TmaWarpSpecializedAdapterINS1G_15DefaultEpilogueISK_SL_SL_NS1F_6thread17LinearCombinationISK_Li1EffLNS1K_9ScaleType4KindE0ELNS_15FloatRoundStyleE2ESK_EENS1_15EpilogueDefaultEEEEEvvEEEEvNT_6ParamsE --------------------------
	.section	.text._ZN7cutlass13device_kernelINS_4gemm6kernel13GemmUniversalIN4cute5tupleIJiiiiEEENS1_10collective13CollectiveMmaINS1_37MainloopSm90TmaGmmaWarpSpecializedFP8ILi3ENS5_IJNS4_1CILi2EEENSA_ILi1EEESC_EEENS1_35KernelTmaWarpSpecializedCooperativeEEENS5_IJNSA_ILi128EEENSA_ILi160EEENSA_ILi256EEEEEENS_12float_e4m3_tENS5_IJlSC_lEEESK_SL_NS4_8TiledMMAINS4_8MMA_AtomIJNS4_4SM904GMMA30MMA_64x32x32_F32E4M3E4M3_SS_TNILNSP_7ScaleInE1ELSR_1EEEEEENS4_6LayoutISD_NS5_IJSC_NSA_ILi0EEESV_EEEEENS5_IJNS4_10UnderscoreESY_SY_EEEEENS4_13SM90_TMA_LOADENS4_14ComposedLayoutINS4_7SwizzleILi3ELi4ELi3EEENS4_18smem_ptr_flag_bitsILi8EEENSU_INS5_IJNSA_ILi8EEESG_EEENS5_IJSG_SC_EEEEEEEvNS4_8identityENS4_23SM90_TMA_LOAD_MULTICASTES1B_vS1C_EENS_8epilogue10collective6detail29Sm90TmaWarpSpecializedAdapterINS1G_15DefaultEpilogueISK_SL_SL_NS1F_6thread17LinearCombinationISK_Li1EffLNS1K_9ScaleType4KindE0ELNS_15FloatRoundStyleE2ESK_EENS1_15EpilogueDefaultEEEEEvvEEEEvNT_6ParamsE,"ax",@progbits
	.align	128
.text._ZN7cutlass13device_kernelINS_4gemm6kernel13GemmUniversalIN4cute5tupleIJiiiiEEENS1_10collective13CollectiveMmaINS1_37MainloopSm90TmaGmmaWarpSpecializedFP8ILi3ENS5_IJNS4_1CILi2EEENSA_ILi1EEESC_EEENS1_35KernelTmaWarpSpecializedCooperativeEEENS5_IJNSA_ILi128EEENSA_ILi160EEENSA_ILi256EEEEEENS_12float_e4m3_tENS5_IJlSC_lEEESK_SL_NS4_8TiledMMAINS4_8MMA_AtomIJNS4_4SM904GMMA30MMA_64x32x32_F32E4M3E4M3_SS_TNILNSP_7ScaleInE1ELSR_1EEEEEENS4_6LayoutISD_NS5_IJSC_NSA_ILi0EEESV_EEEEENS5_IJNS4_10UnderscoreESY_SY_EEEEENS4_13SM90_TMA_LOADENS4_14ComposedLayoutINS4_7SwizzleILi3ELi4ELi3EEENS4_18smem_ptr_flag_bitsILi8EEENSU_INS5_IJNSA_ILi8EEESG_EEENS5_IJSG_SC_EEEEEEEvNS4_8identityENS4_23SM90_TMA_LOAD_MULTICASTES1B_vS1C_EENS_8epilogue10collective6detail29Sm90TmaWarpSpecializedAdapterINS1G_15DefaultEpilogueISK_SL_SL_NS1F_6thread17LinearCombinationISK_Li1EffLNS1K_9ScaleType4KindE0ELNS_15FloatRoundStyleE2ESK_EENS1_15EpilogueDefaultEEEEEvvEEEEvNT_6ParamsE:
        .type           _ZN7cutlass13device_kernelINS_4gemm6kernel13GemmUniversalIN4cute5tupleIJiiiiEEENS1_10collective13CollectiveMmaINS1_37MainloopSm90TmaGmmaWarpSpecializedFP8ILi3ENS5_IJNS4_1CILi2EEENSA_ILi1EEESC_EEENS1_35KernelTmaWarpSpecializedCooperativeEEENS5_IJNSA_ILi128EEENSA_ILi160EEENSA_ILi256EEEEEENS_12float_e4m3_tENS5_IJlSC_lEEESK_SL_NS4_8TiledMMAINS4_8MMA_AtomIJNS4_4SM904GMMA30MMA_64x32x32_F32E4M3E4M3_SS_TNILNSP_7ScaleInE1ELSR_1EEEEEENS4_6LayoutISD_NS5_IJSC_NSA_ILi0EEESV_EEEEENS5_IJNS4_10UnderscoreESY_SY_EEEEENS4_13SM90_TMA_LOADENS4_14ComposedLayoutINS4_7SwizzleILi3ELi4ELi3EEENS4_18smem_ptr_flag_bitsILi8EEENSU_INS5_IJNSA_ILi8EEESG_EEENS5_IJSG_SC_EEEEEEEvNS4_8identityENS4_23SM90_TMA_LOAD_MULTICASTES1B_vS1C_EENS_8epilogue10collective6detail29Sm90TmaWarpSpecializedAdapterINS1G_15DefaultEpilogueISK_SL_SL_NS1F_6thread17LinearCombinationISK_Li1EffLNS1K_9ScaleType4KindE0ELNS_15FloatRoundStyleE2ESK_EENS1_15EpilogueDefaultEEEEEvvEEEEvNT_6ParamsE,@function
        .size           _ZN7cutlass13device_kernelINS_4gemm6kernel13GemmUniversalIN4cute5tupleIJiiiiEEENS1_10collective13CollectiveMmaINS1_37MainloopSm90TmaGmmaWarpSpecializedFP8ILi3ENS5_IJNS4_1CILi2EEENSA_ILi1EEESC_EEENS1_35KernelTmaWarpSpecializedCooperativeEEENS5_IJNSA_ILi128EEENSA_ILi160EEENSA_ILi256EEEEEENS_12float_e4m3_tENS5_IJlSC_lEEESK_SL_NS4_8TiledMMAINS4_8MMA_AtomIJNS4_4SM904GMMA30MMA_64x32x32_F32E4M3E4M3_SS_TNILNSP_7ScaleInE1ELSR_1EEEEEENS4_6LayoutISD_NS5_IJSC_NSA_ILi0EEESV_EEEEENS5_IJNS4_10UnderscoreESY_SY_EEEEENS4_13SM90_TMA_LOADENS4_14ComposedLayoutINS4_7SwizzleILi3ELi4ELi3EEENS4_18smem_ptr_flag_bitsILi8EEENSU_INS5_IJNSA_ILi8EEESG_EEENS5_IJSG_SC_EEEEEEEvNS4_8identityENS4_23SM90_TMA_LOAD_MULTICASTES1B_vS1C_EENS_8epilogue10collective6detail29Sm90TmaWarpSpecializedAdapterINS1G_15DefaultEpilogueISK_SL_SL_NS1F_6thread17LinearCombinationISK_Li1EffLNS1K_9ScaleType4KindE0ELNS_15FloatRoundStyleE2ESK_EENS1_15EpilogueDefaultEEEEEvvEEEEvNT_6ParamsE,(.L_x_236 - _ZN7cutlass13device_kernelINS_4gemm6kernel13GemmUniversalIN4cute5tupleIJiiiiEEENS1_10collective13CollectiveMmaINS1_37MainloopSm90TmaGmmaWarpSpecializedFP8ILi3ENS5_IJNS4_1CILi2EEENSA_ILi1EEESC_EEENS1_35KernelTmaWarpSpecializedCooperativeEEENS5_IJNSA_ILi128EEENSA_ILi160EEENSA_ILi256EEEEEENS_12float_e4m3_tENS5_IJlSC_lEEESK_SL_NS4_8TiledMMAINS4_8MMA_AtomIJNS4_4SM904GMMA30MMA_64x32x32_F32E4M3E4M3_SS_TNILNSP_7ScaleInE1ELSR_1EEEEEENS4_6LayoutISD_NS5_IJSC_NSA_ILi0EEESV_EEEEENS5_IJNS4_10UnderscoreESY_SY_EEEEENS4_13SM90_TMA_LOADENS4_14ComposedLayoutINS4_7SwizzleILi3ELi4ELi3EEENS4_18smem_ptr_flag_bitsILi8EEENSU_INS5_IJNSA_ILi8EEESG_EEENS5_IJSG_SC_EEEEEEEvNS4_8identityENS4_23SM90_TMA_LOAD_MULTICASTES1B_vS1C_EENS_8epilogue10collective6detail29Sm90TmaWarpSpecializedAdapterINS1G_15DefaultEpilogueISK_SL_SL_NS1F_6thread17LinearCombinationISK_Li1EffLNS1K_9ScaleType4KindE0ELNS_15FloatRoundStyleE2ESK_EENS1_15EpilogueDefaultEEEEEvvEEEEvNT_6ParamsE)
        .other          _ZN7cutlass13device_kernelINS_4gemm6kernel13GemmUniversalIN4cute5tupleIJiiiiEEENS1_10collective13CollectiveMmaINS1_37MainloopSm90TmaGmmaWarpSpecializedFP8ILi3ENS5_IJNS4_1CILi2EEENSA_ILi1EEESC_EEENS1_35KernelTmaWarpSpecializedCooperativeEEENS5_IJNSA_ILi128EEENSA_ILi160EEENSA_ILi256EEEEEENS_12float_e4m3_tENS5_IJlSC_lEEESK_SL_NS4_8TiledMMAINS4_8MMA_AtomIJNS4_4SM904GMMA30MMA_64x32x32_F32E4M3E4M3_SS_TNILNSP_7ScaleInE1ELSR_1EEEEEENS4_6LayoutISD_NS5_IJSC_NSA_ILi0EEESV_EEEEENS5_IJNS4_10UnderscoreESY_SY_EEEEENS4_13SM90_TMA_LOADENS4_14ComposedLayoutINS4_7SwizzleILi3ELi4ELi3EEENS4_18smem_ptr_flag_bitsILi8EEENSU_INS5_IJNSA_ILi8EEESG_EEENS5_IJSG_SC_EEEEEEEvNS4_8identityENS4_23SM90_TMA_LOAD_MULTICASTES1B_vS1C_EENS_8epilogue10collective6detail29Sm90TmaWarpSpecializedAdapterINS1G_15DefaultEpilogueISK_SL_SL_NS1F_6thread17LinearCombinationISK_Li1EffLNS1K_9ScaleType4KindE0ELNS_15FloatRoundStyleE2ESK_EENS1_15EpilogueDefaultEEEEEvvEEEEvNT_6ParamsE,@"STO_CUDA_ENTRY STV_DEFAULT"
_ZN7cutlass13device_kernelINS_4gemm6kernel13GemmUniversalIN4cute5tupleIJiiiiEEENS1_10collective13CollectiveMmaINS1_37MainloopSm90TmaGmmaWarpSpecializedFP8ILi3ENS5_IJNS4_1CILi2EEENSA_ILi1EEESC_EEENS1_35KernelTmaWarpSpecializedCooperativeEEENS5_IJNSA_ILi128EEENSA_ILi160EEENSA_ILi256EEEEEENS_12float_e4m3_tENS5_IJlSC_lEEESK_SL_NS4_8TiledMMAINS4_8MMA_AtomIJNS4_4SM904GMMA30MMA_64x32x32_F32E4M3E4M3_SS_TNILNSP_7ScaleInE1ELSR_1EEEEEENS4_6LayoutISD_NS5_IJSC_NSA_ILi0EEESV_EEEEENS5_IJNS4_10UnderscoreESY_SY_EEEEENS4_13SM90_TMA_LOADENS4_14ComposedLayoutINS4_7SwizzleILi3ELi4ELi3EEENS4_18smem_ptr_flag_bitsILi8EEENSU_INS5_IJNSA_ILi8EEESG_EEENS5_IJSG_SC_EEEEEEEvNS4_8identityENS4_23SM90_TMA_LOAD_MULTICASTES1B_vS1C_EENS_8epilogue10collective6detail29Sm90TmaWarpSpecializedAdapterINS1G_15DefaultEpilogueISK_SL_SL_NS1F_6thread17LinearCombinationISK_Li1EffLNS1K_9ScaleType4KindE0ELNS_15FloatRoundStyleE2ESK_EENS1_15EpilogueDefaultEEEEEvvEEEEvNT_6ParamsE:
[----:B------:R-:W-:Y:S01]  /*0000*/  LDC R1, c[0x0][0x28] ;  /* 0x00000a00ff017b82 */ /* 0x000fe20000000800 */
[----:B------:R-:W0:Y:S01]  /*0010*/  S2R R0, SR_TID.X ;  /* 0x0000000000007919 */ /* 0x000e220000002100 */
[----:B------:R-:W-:Y:S01]  /*0020*/  ELECT P0, URZ, PT ;  /* 0x00000000003f782f */ /* 0x000fe20003800000 */
[----:B------:R-:W-:Y:S01]  /*0030*/  BSSY B0, `(.L_x_0) ;  /* 0x000000f000007945 */ /* 0x000fe20003800000 */
[--C-:B0-----:R-:W-:Y:S02]  /*0040*/  SHF.R.U32.HI R2, RZ, 0x5, R0.reuse ;  /* 0x00000005ff027819 */ /* 0x101fe40000011600 */
[----:B------:R-:W-:-:S03]  /*0050*/  SHF.R.U32.HI R3, RZ, 0x7, R0 ;  /* 0x00000007ff037819 */ /* 0x000fc60000011600 */
[----:B------:R-:W0:Y:S04]  /*0060*/  SHFL.IDX PT, R7, R2, RZ, 0x1f ;  /* 0x00001fff02077589 */ /* 0x000e2800000e0000 */
[----:B------:R-:W1:Y:S01]  /*0070*/  SHFL.IDX PT, R3, R3, RZ, 0x1f ;  /* 0x00001fff03037589 */ /* 0x000e6200000e0000 */
[----:B0-----:R-:W-:-:S13]  /*0080*/  ISETP.NE.OR P0, PT, R7, RZ, !P0 ;  /* 0x000000ff0700720c */ /* 0x001fda0004705670 */
[----:B-1----:R-:W-:Y:S05]  /*0090*/  @P0 BRA `(.L_x_1) ;  /* 0x0000000000200947 */ /* 0x002fea0003800000 */
[----:B------:R-:W-:Y:S02]  /*00a0*/  ULDC.64 UR4, c[0x0][0x198] ;  /* 0x0000660000047ab9 */ /* 0x000fe40000000a00 */
[----:B------:R-:W-:Y:S02]  /*00b0*/  UIADD3 UR6, UP0, UR4, 0xf0, URZ ;  /* 0x000000f004067890 */ /* 0x000fe4000ff1e03f */
[----:B------:R-:W-:Y:S02]  /*00c0*/  UIADD3 UR4, UP1, UR4, 0x1f0, URZ ;  /* 0x000001f004047890 */ /* 0x000fe4000ff3e03f */
[----:B------:R-:W-:Y:S02]  /*00d0*/  UIADD3.X UR7, URZ, UR5, URZ, UP0, !UPT ;  /* 0x000000053f077290 */ /* 0x000fe400087fe43f */
[----:B------:R-:W-:-:S07]  /*00e0*/  UIADD3.X UR5, URZ, UR5, URZ, UP1, !UPT ;  /* 0x000000053f057290 */ /* 0x000fce0008ffe43f */
[----:B------:R0:W-:Y:S02]  /*00f0*/  UTMACCTL.PF [UR6] ;  /* 0x00000000060079b9 */ /* 0x0001e40008040000 */
[----:B------:R0:W-:Y:S02]  /*0100*/  UTMACCTL.PF [UR4] ;  /* 0x00000000040079b9 */ /* 0x0001e40008040000 */
[----:B0-----:R-:W-:Y:S01]  /*0110*/  NOP ;  /* 0x0000000000007918 */ /* 0x001fe20000000000 */
.L_x_1:
[----:B------:R-:W-:Y:S05]  /*0120*/  BSYNC B0 ;  /* 0x0000000000007941 */ /* 0x000fea0003800000 */
.L_x_0:
[----:B------:R-:W0:Y:S02]  /*0130*/  SHFL.IDX PT, R4, R2, RZ, 0x1f ;  /* 0x00001fff02047589 */ /* 0x000e2400000e0000 */
[----:B0-----:R-:W-:-:S13]  /*0140*/  ISETP.NE.AND P0, PT, R4, RZ, PT ;  /* 0x000000ff0400720c */ /* 0x001fda0003f05270 */
[----:B------:R-:W-:Y:S05]  /*0150*/  @P0 BRA `(.L_x_2) ;  /* 0x0000000000500947 */ /* 0x000fea0003800000 */
[----:B------:R-:W0:Y:S01]  /*0160*/  S2UR UR8, SR_CgaCtaId ;  /* 0x00000000000879c3 */ /* 0x000e220000008800 */
[----:B------:R-:W-:Y:S01]  /*0170*/  UMOV UR4, 0x400 ;  /* 0x0000040000047882 */ /* 0x000fe20000000000 */
[----:B------:R-:W-:Y:S01]  /*0180*/  UMOV UR5, 0x1 ;  /* 0x0000000100057882 */ /* 0x000fe20000000000 */
[----:B------:R-:W-:Y:S01]  /*0190*/  UMOV UR6, 0x4 ;  /* 0x0000000400067882 */ /* 0x000fe20000000000 */
[----:B------:R-:W-:Y:S01]  /*01a0*/  ELECT P0, URZ, PT ;  /* 0x00000000003f782f */ /* 0x000fe20003800000 */
[----:B------:R-:W-:-:S04]  /*01b0*/  UIADD3 UR6, -UR6, 0x100000, URZ ;  /* 0x0010000006067890 */ /* 0x000fc8000fffe13f */
[----:B------:R-:W-:Y:S02]  /*01c0*/  USHF.L.U32 UR7, UR6, 0xb, URZ ;  /* 0x0000000b06077899 */ /* 0x000fe4000800063f */
[----:B------:R-:W-:Y:S02]  /*01d0*/  USHF.L.U32 UR6, UR6, 0x1, URZ ;  /* 0x0000000106067899 */ /* 0x000fe4000800063f */
[----:B0-----:R-:W-:Y:S02]  /*01e0*/  ULEA UR8, UR8, UR4, 0x18 ;  /* 0x0000000408087291 */ /* 0x001fe4000f8ec03f */
[----:B------:R-:W-:-:S04]  /*01f0*/  UIADD3 UR4, -UR5, 0x100000, URZ ;  /* 0x0010000005047890 */ /* 0x000fc8000fffe13f */
[----:B------:R-:W-:Y:S02]  /*0200*/  USHF.L.U32 UR5, UR4, 0xb, URZ ;  /* 0x0000000b04057899 */ /* 0x000fe4000800063f */
[----:B------:R-:W-:Y:S01]  /*0210*/  USHF.L.U32 UR4, UR4, 0x1, URZ ;  /* 0x0000000104047899 */ /* 0x000fe2000800063f */
[----:B------:R-:W0:Y:S11]  /*0220*/  FENCE.VIEW.ASYNC.S ;  /* 0x00000000000073c6 */ /* 0x000e360000000000 */
[----:B0-----:R0:W1:Y:S01]  /*0230*/  SYNCS.EXCH.64 URZ, [UR8], UR4 ;  /* 0x00000004083f75b2 */ /* 0x0010620008000100 */
[----:B------:R0:W2:Y:S01]  /*0240*/  SYNCS.EXCH.64 URZ, [UR8+0x18], UR6 ;  /* 0x00001806083f75b2 */ /* 0x0000a20008000100 */
[----:B------:R0:W3:Y:S01]  /*0250*/  SYNCS.EXCH.64 URZ, [UR8+0x8], UR4 ;  /* 0x00000804083f75b2 */ /* 0x0000e20008000100 */
[----:B------:R0:W4:Y:S01]  /*0260*/  SYNCS.EXCH.64 URZ, [UR8+0x20], UR6 ;  /* 0x00002006083f75b2 */ /* 0x0001220008000100 */
[----:B------:R0:W0:Y:S01]  /*0270*/  SYNCS.EXCH.64 URZ, [UR8+0x10], UR4 ;  /* 0x00001004083f75b2 */ /* 0x0000220008000100 */
[----:B------:R0:W0:Y:S01]  /*0280*/  SYNCS.EXCH.64 URZ, [UR8+0x28], UR6 ;  /* 0x00002806083f75b2 */ /* 0x0000220008000100 */
[----:B------:R-:W-:Y:S01]  /*0290*/  NOP ;  /* 0x0000000000007918 */ /* 0x000fe20000000000 */
.L_x_2:
[----:B------:R-:W-:Y:S01]  /*02a0*/  SHF.R.S32.HI R5, RZ, 0x1f, R0 ;  /* 0x0000001fff057819 */ /* 0x000fe20000011400 */
[----:B------:R-:W5:Y:S01]  /*02b0*/  SHFL.IDX PT, R2, R2, RZ, 0x1f ;  /* 0x00001fff02027589 */ /* 0x000f6200000e0000 */
[----:B0-----:R-:W0:Y:S01]  /*02c0*/  S2UR UR8, SR_CTAID.X ;  /* 0x00000000000879c3 */ /* 0x001e220000002500 */
[----:B------:R-:W-:Y:S02]  /*02d0*/  ELECT P0, URZ, PT ;  /* 0x00000000003f782f */ /* 0x000fe40003800000 */
[----:B------:R-:W-:Y:S01]  /*02e0*/  LEA.HI R5, R5, R0, RZ, 0x7 ;  /* 0x0000000005057211 */ /* 0x000fe200078f38ff */
[----:B------:R-:W1:Y:S01]  /*02f0*/  S2R R10, SR_CTAID.Y ;  /* 0x00000000000a7919 */ /* 0x000e620000002600 */
[----:B------:R-:W-:Y:S01]  /*0300*/  SHF.R.S32.HI R13, RZ, 0x1f, R4 ;  /* 0x0000001fff0d7819 */ /* 0x000fe20000011404 */
[----:B------:R-:W-:Y:S01]  /*0310*/  ULDC UR4, c[0x0][0x150] ;  /* 0x0000540000047ab9 */ /* 0x000fe20000000800 */
[----:B------:R-:W-:Y:S01]  /*0320*/  LOP3.LUT R5, R5, 0xffffff80, RZ, 0xc0, !PT ;  /* 0xffffff8005057812 */ /* 0x000fe200078ec0ff */
[----:B------:R-:W-:Y:S01]  /*0330*/  VIADD R16, R3, 0xffffffff ;  /* 0xffffffff03107836 */ /* 0x000fe20000000000 */
[----:B------:R-:W-:Y:S01]  /*0340*/  LEA.HI R13, R13, R4, RZ, 0x2 ;  /* 0x000000040d0d7211 */ /* 0x000fe200078f10ff */
[----:B------:R-:W2:Y:S01]  /*0350*/  LDC R12, c[0x0][0x144] ;  /* 0x00005100ff0c7b82 */ /* 0x000ea20000000800 */
[----:B------:R-:W-:Y:S01]  /*0360*/  NOP ;  /* 0x0000000000007918 */ /* 0x000fe20000000000 */
[----:B------:R-:W-:Y:S01]  /*0370*/  IMAD.IADD R5, R0, 0x1, -R5 ;  /* 0x0000000100057824 */ /* 0x000fe200078e0a05 */
[----:B------:R-:W-:Y:S01]  /*0380*/  LOP3.LUT R13, R13, 0x3ffffffc, RZ, 0xc0, !PT ;  /* 0x3ffffffc0d0d7812 */ /* 0x000fe200078ec0ff */
[----:B------:R-:W-:Y:S01]  /*0390*/  NOP ;  /* 0x0000000000007918 */ /* 0x000fe20000000000 */
[----:B------:R-:W-:-:S02]  /*03a0*/  ISETP.GE.U32.AND P6, PT, R16, 0x2, PT ;  /* 0x000000021000780c */ /* 0x000fc40003fc6070 */
[----:B------:R-:W-:Y:S01]  /*03b0*/  SHF.R.S32.HI R6, RZ, 0x1f, R5 ;  /* 0x0000001fff067819 */ /* 0x000fe20000011405 */
[----:B------:R-:W-:Y:S01]  /*03c0*/  IMAD.IADD R4, R4, 0x1, -R13 ;  /* 0x0000000104047824 */ /* 0x000fe200078e0a0d */
[----:B------:R-:W3:Y:S01]  /*03d0*/  LDC R14, c[0x0][0x140] ;  /* 0x00005000ff0e7b82 */ /* 0x000ee20000000800 */
[----:B------:R-:W-:Y:S02]  /*03e0*/  ISETP.NE.AND P4, PT, R3, RZ, PT ;  /* 0x000000ff0300720c */ /* 0x000fe40003f85270 */
[----:B------:R-:W-:Y:S02]  /*03f0*/  LEA.HI R6, R6, R5, RZ, 0x3 ;  /* 0x0000000506067211 */ /* 0x000fe400078f18ff */
[----:B-----5:R-:W-:Y:S02]  /*0400*/  ISETP.NE.OR P0, PT, R2, RZ, !P0 ;  /* 0x000000ff0200720c */ /* 0x020fe40004705670 */
[--C-:B------:R-:W-:Y:S01]  /*0410*/  SHF.R.S32.HI R2, RZ, 0x3, R6.reuse ;  /* 0x00000003ff027819 */ /* 0x100fe20000011406 */
[----:B------:R-:W5:Y:S01]  /*0420*/  LDC R13, c[0x0][0x148] ;  /* 0x00005200ff0d7b82 */ /* 0x000f620000000800 */
[----:B------:R-:W-:-:S02]  /*0430*/  SHF.R.S32.HI R9, RZ, 0x1f, R6 ;  /* 0x0000001fff097819 */ /* 0x000fc40000011406 */
[----:B0-----:R-:W-:Y:S02]  /*0440*/  I2FP.F32.U32 R6, UR8 ;  /* 0x0000000800067c45 */ /* 0x001fe40008201000 */
[----:B------:R-:W-:-:S03]  /*0450*/  LEA.HI R9, R9, R2, RZ, 0x2 ;  /* 0x0000000209097211 */ /* 0x000fc600078f10ff */
[----:B------:R-:W-:Y:S01]  /*0460*/  FMUL R6, R6, UR4 ;  /* 0x0000000406067c20 */ /* 0x000fe20008400000 */
[----:B------:R-:W-:Y:S01]  /*0470*/  LOP3.LUT R9, R9, 0xfffffffc, RZ, 0xc0, !PT ;  /* 0xfffffffc09097812 */ /* 0x000fe200078ec0ff */
[----:B------:R-:W-:Y:S01]  /*0480*/  VOTEU.ALL UP0, P0 ;  /* 0x00000000003f7886 */ /* 0x000fe20000000000 */
[----:B-1----:R-:W-:Y:S01]  /*0490*/  I2FP.F32.U32 R8, R10 ;  /* 0x0000000a00087245 */ /* 0x002fe20000201000 */
[----:B------:R-:W-:Y:S01]  /*04a0*/  ULDC UR4, c[0x0][0x154] ;  /* 0x0000550000047ab9 */ /* 0x000fe20000000800 */
[----:B------:R-:W-:Y:S01]  /*04b0*/  VOTEU.ALL UP1, P0 ;  /* 0x00000000003f7886 */ /* 0x000fe20000020000 */
[----:B------:R-:W0:Y:S01]  /*04c0*/  F2I.U32.TRUNC.NTZ R6, R6 ;  /* 0x0000000600067305 */ /* 0x000e22000020f000 */
[----:B------:R-:W-:Y:S01]  /*04d0*/  IMAD.IADD R9, R2, 0x1, -R9 ;  /* 0x0000000102097824 */ /* 0x000fe200078e0a09 */
[----:B------:R-:W1:Y:S01]  /*04e0*/  @!UP0 S2UR UR7, SR_CgaCtaId ;  /* 0x00000000000789c3 */ /* 0x000e620000008800 */
[----:B------:R-:W-:Y:S01]  /*04f0*/  FMUL R8, R8, UR4 ;  /* 0x0000000408087c20 */ /* 0x000fe20008400000 */
[----:B------:R-:W-:Y:S01]  /*0500*/  UMOV UR4, 0x20 ;  /* 0x0000002000047882 */ /* 0x000fe20000000000 */
[----:B------:R-:W-:Y:S01]  /*0510*/  IMAD R4, R4, 0x4, R9 ;  /* 0x0000000404047824 */ /* 0x000fe200078e0209 */
[----:B------:R-:W-:Y:S01]  /*0520*/  @!UP0 UMOV UR6, 0x400 ;  /* 0x0000040000068882 */ /* 0x000fe20000000000 */
[----:B------:R-:W-:-:S04]  /*0530*/  @!UP0 UIADD3 UR4, -UR4, 0x100000, URZ ;  /* 0x0010000004048890 */ /* 0x000fc8000fffe13f */
[----:B------:R-:W-:Y:S02]  /*0540*/  @!UP0 USHF.L.U32 UR5, UR4, 0xb, URZ ;  /* 0x0000000b04058899 */ /* 0x000fe4000800063f */
[----:B------:R-:W-:Y:S01]  /*0550*/  @!UP0 USHF.L.U32 UR4, UR4, 0x1, URZ ;  /* 0x0000000104048899 */ /* 0x000fe2000800063f */
[----:B---3--:R-:W-:Y:S01]  /*0560*/  ISETP.EQ.U32.AND P2, PT, R14, 0x1, PT ;  /* 0x000000010e00780c */ /* 0x008fe20003f42070 */
[----:B------:R-:W3:Y:S01]  /*0570*/  F2I.U32.TRUNC.NTZ R8, R8 ;  /* 0x0000000800087305 */ /* 0x000ee2000020f000 */
[----:B------:R-:W-:-:S04]  /*0580*/  LEA.HI R2, R4, R4, RZ, 0x1 ;  /* 0x0000000404027211 */ /* 0x000fc800078f08ff */
[----:B------:R-:W-:Y:S01]  /*0590*/  LOP3.LUT R9, R2, 0xfffffffe, RZ, 0xc0, !PT ;  /* 0xfffffffe02097812 */ /* 0x000fe200078ec0ff */
[----:B0-----:R-:W-:Y:S01]  /*05a0*/  IMAD.MOV R15, RZ, RZ, -R6 ;  /* 0x000000ffff0f7224 */ /* 0x001fe200078e0a06 */
[----:B------:R-:W-:-:S03]  /*05b0*/  SHF.R.S32.HI R2, RZ, 0x1f, R7 ;  /* 0x0000001fff027819 */ /* 0x000fc60000011407 */
[----:B--2---:R-:W-:Y:S01]  /*05c0*/  IMAD R12, R12, R15, UR8 ;  /* 0x000000080c0c7e24 */ /* 0x004fe2000f8e020f */
[----:B------:R-:W-:Y:S01]  /*05d0*/  LEA.HI R2, R2, R7, RZ, 0x2 ;  /* 0x0000000702027211 */ /* 0x000fe200078f10ff */
[----:B------:R-:W-:-:S03]  /*05e0*/  IMAD.IADD R9, R4, 0x1, -R9 ;  /* 0x0000000104097824 */ /* 0x000fc600078e0a09 */
[----:B------:R-:W-:Y:S01]  /*05f0*/  LOP3.LUT R2, R2, 0xfffffffc, RZ, 0xc0, !PT ;  /* 0xfffffffc02027812 */ /* 0x000fe200078ec0ff */
[----:B---3--:R-:W-:Y:S01]  /*0600*/  IMAD.MOV R20, RZ, RZ, -R8 ;  /* 0x000000ffff147224 */ /* 0x008fe200078e0a08 */
[----:B------:R-:W-:Y:S01]  /*0610*/  ISETP.NE.AND P3, PT, R9, R12, PT ;  /* 0x0000000c0900720c */ /* 0x000fe20003f65270 */
[C---:B------:R-:W-:Y:S01]  /*0620*/  IMAD.SHL.U32 R9, R4.reuse, 0x4, RZ ;  /* 0x0000000404097824 */ /* 0x040fe200078e00ff */
[----:B-1----:R-:W-:Y:S01]  /*0630*/  @!UP0 ULEA UR6, UR7, UR6, 0x18 ;  /* 0x0000000607068291 */ /* 0x002fe2000f8ec03f */
[----:B------:R-:W-:Y:S01]  /*0640*/  IMAD.IADD R7, R7, 0x1, -R2 ;  /* 0x0000000107077824 */ /* 0x000fe200078e0a02 */
[----:B------:R-:W-:Y:S01]  /*0650*/  VOTEU.ALL UP0, P0 ;  /* 0x00000000003f7886 */ /* 0x000fe20000000000 */
[----:B------:R-:W-:Y:S01]  /*0660*/  LOP3.LUT P0, RZ, R5, 0x7, RZ, 0xc0, !PT ;  /* 0x0000000705ff7812 */ /* 0x000fe2000780c0ff */
[----:B------:R-:W-:Y:S01]  /*0670*/  IMAD.MOV.U32 R5, RZ, RZ, 0x1 ;  /* 0x00000001ff057424 */ /* 0x000fe200078e00ff */
[----:B------:R-:W-:Y:S01]  /*0680*/  LOP3.LUT R6, R4, 0xc, R9, 0x78, !PT ;  /* 0x0000000c04067812 */ /* 0x000fe200078e7809 */
[----:B-----5:R-:W-:Y:S01]  /*0690*/  IMAD R9, R13, R20, R10 ;  /* 0x000000140d097224 */ /* 0x020fe200078e020a */
[----:B------:R-:W-:-:S02]  /*06a0*/  ISETP.NE.AND P1, PT, R7, 0x3, PT ;  /* 0x000000030700780c */ /* 0x000fc40003f25270 */
[C---:B------:R-:W-:Y:S02]  /*06b0*/  ISETP.LT.U32.AND P0, PT, R6.reuse, 0x2, !P0 ;  /* 0x000000020600780c */ /* 0x040fe40004701070 */
[----:B------:R-:W-:Y:S01]  /*06c0*/  @P3 LEA.HI R2, R6, R6, RZ, 0x1 ;  /* 0x0000000606023211 */ /* 0x000fe200078f08ff */
[----:B------:R-:W0:Y:S02]  /*06d0*/  FENCE.VIEW.ASYNC.S ;  /* 0x00000000000073c6 */ /* 0x000e240000000000 */
[----:B0-----:R0:W1:Y:S01]  /*06e0*/  @!UP0 SYNCS.EXCH.64 URZ, [UR6+0x40], UR4 ;  /* 0x00004004063f85b2 */ /* 0x0010620008000100 */
[----:B------:R-:W-:Y:S02]  /*06f0*/  ISETP.EQ.OR P1, PT, R7, RZ, !P1 ;  /* 0x000000ff0700720c */ /* 0x000fe40004f22670 */
[----:B------:R-:W-:Y:S02]  /*0700*/  @P3 SHF.R.S32.HI R2, RZ, 0x1, R2 ;  /* 0x00000001ff023819 */ /* 0x000fe40000011402 */
[----:B------:R-:W-:-:S02]  /*0710*/  ISETP.EQ.AND P1, PT, R3, RZ, P1 ;  /* 0x000000ff0300720c */ /* 0x000fc40000f22270 */
[----:B------:R-:W-:Y:S02]  /*0720*/  @P3 ISETP.NE.AND P5, PT, R2, R9, PT ;  /* 0x000000090200320c */ /* 0x000fe40003fa5270 */
[----:B------:R-:W-:Y:S02]  /*0730*/  SEL R2, RZ, 0x1, !P0 ;  /* 0x00000001ff027807 */ /* 0x000fe40004000000 */
[----:B------:R-:W-:Y:S02]  /*0740*/  @P3 SEL R5, RZ, 0x1, P5 ;  /* 0x00000001ff053807 */ /* 0x000fe40002800000 */
[----:B------:R-:W-:Y:S02]  /*0750*/  SEL R4, RZ, 0x1, !P1 ;  /* 0x00000001ff047807 */ /* 0x000fe40004800000 */
[----:B------:R-:W-:Y:S01]  /*0760*/  LOP3.LUT R5, R5, R2, RZ, 0xc0, !PT ;  /* 0x0000000205057212 */ /* 0x000fe200078ec0ff */
[----:B------:R0:W2:Y:S01]  /*0770*/  @!UP1 SYNCS.EXCH.64 URZ, [UR6+0x48], UR4 ;  /* 0x00004804063f95b2 */ /* 0x0000a20008000100 */
[----:B------:R-:W-:Y:S01]  /*0780*/  SEL R4, R4, 0x2, P6 ;  /* 0x0000000204047807 */ /* 0x000fe20003000000 */
[----:B------:R-:W-:Y:S01]  /*0790*/  NOP ;  /* 0x0000000000007918 */ /* 0x000fe20000000000 */
[----:B------:R-:W-:Y:S05]  /*07a0*/  @!P2 BRA `(.L_x_3) ;  /* 0x000000000008a947 */ /* 0x000fea0003800000 */
[----:B-12-4-:R-:W-:Y:S01]  /*07b0*/  UCGABAR_ARV ;  /* 0x00000000000079c7 */ /* 0x016fe20008000000 */
[----:B------:R-:W-:Y:S05]  /*07c0*/  BRA `(.L_x_4) ;  /* 0x0000000000047947 */ /* 0x000fea0003800000 */
.L_x_3:
[----:B-12-4-:R-:W-:Y:S01]  /*07d0*/  NOP ;  /* 0x0000000000007918 */ /* 0x016fe20000000000 */
.L_x_4:
[----:B------:R-:W1:Y:S01]  /*07e0*/  LDC R2, c[0x0][0x65c] ;  /* 0x00019700ff027b82 */ /* 0x000e620000000800 */
[----:B------:R-:W-:Y:S01]  /*07f0*/  IMAD.MOV.U32 R3, RZ, RZ, RZ ;  /* 0x000000ffff037224 */ /* 0x000fe200078e00ff */
[----:B-1----:R-:W-:Y:S01]  /*0800*/  ISETP.NE.AND P3, PT, R2, 0x1, PT ;  /* 0x000000010200780c */ /* 0x002fe20003f65270 */
[----:B------:R-:W-:-:S12]  /*0810*/  IMAD.U32 R2, RZ, RZ, UR8 ;  /* 0x00000008ff027e24 */ /* 0x000fd8000f8e00ff */
[----:B------:R-:W1:Y:S01]  /*0820*/  @P3 LDC R15, c[0x0][0x10] ;  /* 0x00000400ff0f3b82 */ /* 0x000e620000000800 */
[----:B------:R-:W-:Y:S02]  /*0830*/  @P3 IMAD.MOV.U32 R11, RZ, RZ, RZ ;  /* 0x000000ffff0b3224 */ /* 0x000fe400078e00ff */
[----:B------:R-:W-:-:S05]  /*0840*/  @P3 IMAD.MOV.U32 R17, RZ, RZ, RZ ;  /* 0x000000ffff113224 */ /* 0x000fca00078e00ff */
[----:B------:R-:W2:Y:S01]  /*0850*/  @!P3 LDC R9, c[0x0][0xc] ;  /* 0x00000300ff09bb82 */ /* 0x000ea20000000800 */
[----:B-1----:R-:W-:-:S04]  /*0860*/  @P3 IMAD.WIDE.U32 R14, R15, UR8, R10 ;  /* 0x000000080f0e3c25 */ /* 0x002fc8000f8e000a */
[----:B--2---:R-:W-:-:S04]  /*0870*/  @!P3 IMAD.WIDE.U32 R8, R10, R9, R2 ;  /* 0x000000090a08b225 */ /* 0x004fc800078e0002 */
[----:B------:R-:W-:Y:S02]  /*0880*/  @P3 IMAD.MOV.U32 R2, RZ, RZ, R14 ;  /* 0x000000ffff023224 */ /* 0x000fe400078e000e */
[----:B------:R-:W-:Y:S02]  /*0890*/  @P3 IMAD.IADD R3, R15, 0x1, R17 ;  /* 0x000000010f033824 */ /* 0x000fe400078e0211 */
[----:B------:R-:W-:Y:S02]  /*08a0*/  @!P3 IMAD.MOV.U32 R2, RZ, RZ, R8 ;  /* 0x000000ffff02b224 */ /* 0x000fe400078e0008 */
[----:B------:R-:W-:Y:S01]  /*08b0*/  @!P3 IMAD.MOV.U32 R3, RZ, RZ, R9 ;  /* 0x000000ffff03b224 */ /* 0x000fe200078e0009 */
[----:B------:R-:W-:Y:S06]  /*08c0*/  @!P2 BRA `(.L_x_5) ;  /* 0x00000000000ca947 */ /* 0x000fec0003800000 */
[----:B------:R-:W-:Y:S01]  /*08d0*/  UCGABAR_WAIT ;  /* 0x0000000000007dc7 */ /* 0x000fe20008000000 */
[----:B------:R-:W-:Y:S01]  /*08e0*/  CCTL.IVALL ;  /* 0x00000000ff00798f */ /* 0x000fe20002000000 */
[----:B------:R-:W-:Y:S05]  /*08f0*/  BRA `(.L_x_6) ;  /* 0x0000000000047947 */ /* 0x000fea0003800000 */
.L_x_5:
[----:B------:R-:W-:Y:S06]  /*0900*/  BAR.SYNC.DEFER_BLOCKING 0x0 ;  /* 0x0000000000007b1d */ /* 0x000fec0000010000 */
.L_x_6:
[----:B------:R-:W-:Y:S05]  /*0910*/  @!P4 BRA `(.L_x_7) ;  /* 0x000000a40008c947 */ /* 0x000fea0003800000 */
[----:B------:R-:W-:-:S13]  /*0920*/  ISETP.GT.U32.AND P0, PT, R16, 0x1, PT ;  /* 0x000000011000780c */ /* 0x000fda0003f04070 */
[----:B0-----:R-:W-:Y:S05]  /*0930*/  @P0 EXIT ;  /* 0x000000000000094d */ /* 0x001fea0003800000 */
[----:B------:R-:W-:Y:S01]  /*0940*/  ULDC.64 UR4, c[0x0][0x650] ;  /* 0x0001940000047ab9 */ /* 0x000fe20000000a00 */
[----:B------:R-:W-:Y:S01]  /*0950*/  PRMT R14, RZ, 0x7610, R14 ;  /* 0x00007610ff0e7816 */ /* 0x000fe2000000000e */
[----:B------:R-:W-:Y:S01]  /*0960*/  IMAD.MOV.U32 R9, RZ, RZ, -0x1 ;  /* 0xffffffffff097424 */ /* 0x000fe200078e00ff */
[----:B------:R-:W-:Y:S01]  /*0970*/  ISETP.GE.U32.AND P0, PT, R2, UR4, PT ;  /* 0x0000000402007c0c */ /* 0x000fe2000bf06070 */
[----:B------:R-:W-:Y:S02]  /*0980*/  IMAD.MOV.U32 R8, RZ, RZ, -0x1 ;  /* 0xffffffffff087424 */ /* 0x000fe400078e00ff */
[----:B------:R-:W-:Y:S01]  /*0990*/  IMAD.MOV.U32 R7, RZ, RZ, -0x1 ;  /* 0xffffffffff077424 */ /* 0x000fe200078e00ff */
[----:B------:R-:W-:-:S13]  /*09a0*/  ISETP.GE.U32.AND.EX P0, PT, R3, UR5, PT, P0 ;  /* 0x0000000503007c0c */ /* 0x000fda000bf06100 */
[----:B------:R-:W-:Y:S05]  /*09b0*/  @P0 BRA `(.L_x_8) ;  /* 0x0000000400280947 */ /* 0x000fea0003800000 */
[----:B------:R-:W0:Y:S01]  /*09c0*/  LDC.64 R22, c[0x0][0x628] ;  /* 0x00018a00ff167b82 */ /* 0x000e220000000a00 */
[----:B------:R-:W-:Y:S02]  /*09d0*/  IMAD.MOV.U32 R8, RZ, RZ, R2 ;  /* 0x000000ffff087224 */ /* 0x000fe400078e0002 */
[----:B------:R-:W-:-:S05]  /*09e0*/  IMAD.MOV.U32 R9, RZ, RZ, R3 ;  /* 0x000000ffff097224 */ /* 0x000fca00078e0003 */
[----:B------:R-:W1:Y:S08]  /*09f0*/  LDC R18, c[0x0][0x630] ;  /* 0x00018c00ff127b82 */ /* 0x000e700000000800 */
[----:B------:R-:W2:Y:S01]  /*0a00*/  LDC.64 R24, c[0x0][0x620] ;  /* 0x00018800ff187b82 */ /* 0x000ea20000000a00 */
[----:B0-----:R-:W-:-:S04]  /*0a10*/  ISETP.NE.U32.AND P0, PT, R22, RZ, PT ;  /* 0x000000ff1600720c */ /* 0x001fc80003f05070 */
[----:B------:R-:W-:-:S13]  /*0a20*/  ISETP.NE.AND.EX P0, PT, R23, RZ, PT, P0 ;  /* 0x000000ff1700720c */ /* 0x000fda0003f05300 */
[----:B-12---:R-:W-:Y:S05]  /*0a30*/  @!P0 BRA `(.L_x_9) ;  /* 0x0000000000288947 */ /* 0x006fea0003800000 */
[----:B------:R-:W0:Y:S02]  /*0a40*/  LDC R7, c[0x0][0x634] ;  /* 0x00018d00ff077b82 */ /* 0x000e240000000800 */
[----:B0-----:R-:W-:-:S05]  /*0a50*/  IADD3 R7, P0, R2, R7, RZ ;  /* 0x0000000702077210 */ /* 0x001fca0007f1e0ff */
[----:B------:R-:W-:-:S04]  /*0a60*/  IMAD.X R19, RZ, RZ, R3, P0 ;  /* 0x000000ffff137224 */ /* 0x000fc800000e0603 */
[----:B------:R-:W-:-:S04]  /*0a70*/  IMAD.WIDE.U32 R8, R19, R22, RZ ;  /* 0x0000001613087225 */ /* 0x000fc800078e00ff */
[----:B------:R-:W-:-:S04]  /*0a80*/  IMAD.WIDE.U32 R14, P0, R7, R23, R8 ;  /* 0x00000017070e7225 */ /* 0x000fc80007800008 */
[----:B------:R-:W-:-:S04]  /*0a90*/  IMAD.WIDE.U32 R8, R7, R22, RZ ;  /* 0x0000001607087225 */ /* 0x000fc800078e00ff */
[----:B------:R-:W-:Y:S01]  /*0aa0*/  IMAD.X R17, RZ, RZ, RZ, P0 ;  /* 0x000000ffff117224 */ /* 0x000fe200000e06ff */
[----:B------:R-:W-:Y:S01]  /*0ab0*/  IADD3 RZ, P0, R9, R14, RZ ;  /* 0x0000000e09ff7210 */ /* 0x000fe20007f1e0ff */
[----:B------:R-:W-:-:S04]  /*0ac0*/  IMAD.MOV.U32 R16, RZ, RZ, R15 ;  /* 0x000000ffff107224 */ /* 0x000fc800078e000f */
[----:B------:R-:W-:-:S08]  /*0ad0*/  IMAD.WIDE.U32.X R8, R19, R23, R16, P0 ;  /* 0x0000001713087225 */ /* 0x000fd000000e0410 */
.L_x_9:
[----:B------:R-:W0:Y:S01]  /*0ae0*/  LDC.64 R22, c[0x0][0x640] ;  /* 0x00019000ff167b82 */ /* 0x000e220000000a00 */
[--C-:B------:R-:W-:Y:S01]  /*0af0*/  SHF.R.U64 R27, R8, R18, R9.reuse ;  /* 0x00000012081b7219 */ /* 0x100fe20000001209 */
[----:B------:R-:W-:Y:S01]  /*0b00*/  IMAD R29, R13, R20, R10 ;  /* 0x000000140d1d7224 */ /* 0x000fe200078e020a */
[----:B------:R-:W-:Y:S02]  /*0b10*/  SHF.R.U32.HI R7, RZ, R18, R9 ;  /* 0x00000012ff077219 */ /* 0x000fe40000011609 */
[----:B------:R-:W-:-:S03]  /*0b20*/  IADD3 R11, P0, RZ, -R27, RZ ;  /* 0x8000001bff0b7210 */ /* 0x000fc60007f1e0ff */
[----:B------:R-:W1:Y:S02]  /*0b30*/  LDC R16, c[0x0][0x618] ;  /* 0x00018600ff107b82 */ /* 0x000e640000000800 */
[----:B------:R-:W-:Y:S02]  /*0b40*/  IMAD.X R7, RZ, RZ, ~R7, P0 ;  /* 0x000000ffff077224 */ /* 0x000fe400000e0e07 */
[----:B------:R-:W-:-:S04]  /*0b50*/  IMAD.WIDE.U32 R8, R11, R24, R2 ;  /* 0x000000180b087225 */ /* 0x000fc800078e0002 */
[----:B------:R-:W2:Y:S01]  /*0b60*/  LDC R15, c[0x0][0x608] ;  /* 0x00018200ff0f7b82 */ /* 0x000ea20000000800 */
[----:B------:R-:W-:-:S04]  /*0b70*/  IMAD R14, R7, R24, RZ ;  /* 0x00000018070e7224 */ /* 0x000fc800078e02ff */
[----:B------:R-:W-:Y:S02]  /*0b80*/  IMAD R7, R11, R25, R14 ;  /* 0x000000190b077224 */ /* 0x000fe400078e020e */
[----:B------:R-:W-:Y:S01]  /*0b90*/  IMAD.MOV.U32 R14, RZ, RZ, -0x1 ;  /* 0xffffffffff0e7424 */ /* 0x000fe200078e00ff */
[----:B------:R-:W3:Y:S01]  /*0ba0*/  LDC R21, c[0x0][0x658] ;  /* 0x00019600ff157b82 */ /* 0x000ee20000000800 */
[----:B------:R-:W-:Y:S01]  /*0bb0*/  IMAD.IADD R7, R9, 0x1, R7 ;  /* 0x0000000109077824 */ /* 0x000fe200078e0207 */
[----:B0-----:R-:W-:-:S04]  /*0bc0*/  ISETP.NE.U32.AND P0, PT, R22, RZ, PT ;  /* 0x000000ff1600720c */ /* 0x001fc80003f05070 */
[----:B------:R-:W-:Y:S02]  /*0bd0*/  ISETP.NE.AND.EX P0, PT, R23, RZ, PT, P0 ;  /* 0x000000ff1700720c */ /* 0x000fe40003f05300 */
[----:B------:R-:W0:Y:S01]  /*0be0*/  LDC R18, c[0x0][0x600] ;  /* 0x00018000ff127b82 */ /* 0x000e220000000800 */
[-CC-:B-1----:R-:W-:Y:S02]  /*0bf0*/  SHF.R.U64 R19, R8, R16.reuse, R7.reuse ;  /* 0x0000001008137219 */ /* 0x182fe40000001207 */
[----:B------:R-:W-:Y:S01]  /*0c00*/  SHF.R.U32.HI R8, RZ, R16, R7 ;  /* 0x00000010ff087219 */ /* 0x000fe20000011607 */
[----:B------:R-:W-:-:S04]  /*0c10*/  IMAD.MOV.U32 R16, RZ, RZ, 0x1 ;  /* 0x00000001ff107424 */ /* 0x000fc800078e00ff */
[----:B------:R-:W1:Y:S01]  /*0c20*/  LDC R24, c[0x0][0x648] ;  /* 0x00019200ff187b82 */ /* 0x000e620000000800 */
[-CC-:B--2---:R-:W-:Y:S02]  /*0c30*/  SHF.R.U64 R28, R19, R15.reuse, R8.reuse ;  /* 0x0000000f131c7219 */ /* 0x184fe40000001208 */
[----:B------:R-:W-:-:S05]  /*0c40*/  SHF.R.U32.HI R8, RZ, R15, R8 ;  /* 0x0000000fff087219 */ /* 0x000fca0000011608 */
[----:B------:R-:W2:Y:S01]  /*0c50*/  LDC R26, c[0x0][0x638] ;  /* 0x00018e00ff1a7b82 */ /* 0x000ea20000000800 */
[-CC-:B---3--:R-:W-:Y:S02]  /*0c60*/  SHF.R.U64 R20, R28, R21.reuse, R8.reuse ;  /* 0x000000151c147219 */ /* 0x188fe40000001208 */
[-C--:B------:R-:W-:Y:S02]  /*0c70*/  SHF.L.U32 R7, R14, R21.reuse, RZ ;  /* 0x000000150e077219 */ /* 0x080fe400000006ff */
[----:B------:R-:W-:Y:S01]  /*0c80*/  SHF.R.U32.HI R9, RZ, R21, R8 ;  /* 0x00000015ff097219 */ /* 0x000fe20000011608 */
[----:B------:R-:W-:Y:S01]  /*0c90*/  IMAD.MOV.U32 R8, RZ, RZ, R20 ;  /* 0x000000ffff087224 */ /* 0x000fe200078e0014 */
[----:B------:R-:W-:Y:S01]  /*0ca0*/  LOP3.LUT R13, RZ, R7, RZ, 0x33, !PT ;  /* 0x00000007ff0d7212 */ /* 0x000fe200078e33ff */
[----:B------:R-:W3:Y:S01]  /*0cb0*/  LDC R25, c[0x0][0x610] ;  /* 0x00018400ff197b82 */ /* 0x000ee20000000800 */
[----:B------:R-:W-:Y:S05]  /*0cc0*/  @!P0 BRA `(.L_x_10) ;  /* 0x0000000000288947 */ /* 0x000fea0003800000 */
[----:B------:R-:W4:Y:S02]  /*0cd0*/  LDC R7, c[0x0][0x64c] ;  /* 0x00019300ff077b82 */ /* 0x000f240000000800 */
[----:B----4-:R-:W-:-:S05]  /*0ce0*/  IADD3 R7, P0, R20, R7, RZ ;  /* 0x0000000714077210 */ /* 0x010fca0007f1e0ff */
        /* <DEDUP_REMOVED lines=8> */
.L_x_10:
[----:B-1----:R-:W-:Y:S01]  /*0d70*/  SHF.R.U64 R9, R8, R24, R9 ;  /* 0x0000001808097219 */ /* 0x002fe20000001209 */
[----:B0-----:R-:W-:Y:S01]  /*0d80*/  VIADD R10, R18, 0xffffffff ;  /* 0xffffffff120a7836 */ /* 0x001fe20000000000 */
[----:B------:R-:W-:Y:S01]  /*0d90*/  SHF.L.U32 R7, R16, R21, RZ ;  /* 0x0000001510077219 */ /* 0x000fe200000006ff */
[----:B------:R-:W-:Y:S01]  /*0da0*/  IMAD.MOV.U32 R14, RZ, RZ, 0x1 ;  /* 0x00000001ff0e7424 */ /* 0x000fe200078e00ff */
[----:B------:R-:W-:Y:S01]  /*0db0*/  LOP3.LUT R8, R28, R13, RZ, 0xc0, !PT ;  /* 0x0000000d1c087212 */ /* 0x000fe200078ec0ff */
[----:B------:R-:W-:Y:S01]  /*0dc0*/  IMAD.MOV R11, RZ, RZ, -R9 ;  /* 0x000000ffff0b7224 */ /* 0x000fe200078e0a09 */
[----:B------:R-:W-:Y:S02]  /*0dd0*/  SEL R12, R12, R29, !P3 ;  /* 0x0000001d0c0c7207 */ /* 0x000fe40005800000 */
[----:B------:R-:W-:Y:S01]  /*0de0*/  LOP3.LUT R10, R19, R10, RZ, 0xc0, !PT ;  /* 0x0000000a130a7212 */ /* 0x000fe200078ec0ff */
[----:B------:R-:W-:Y:S02]  /*0df0*/  IMAD R9, R7, R9, R8 ;  /* 0x0000000907097224 */ /* 0x000fe400078e0208 */
[----:B--2---:R-:W-:-:S02]  /*0e00*/  IMAD R7, R11, R26, R20 ;  /* 0x0000001a0b077224 */ /* 0x004fc400078e0214 */
[----:B---3--:R-:W-:Y:S02]  /*0e10*/  IMAD R12, R9, R25, R12 ;  /* 0x00000019090c7224 */ /* 0x008fe400078e020c */
[----:B------:R-:W-:-:S05]  /*0e20*/  IMAD R7, R7, R18, R10 ;  /* 0x0000001207077224 */ /* 0x000fca00078e020a */
[----:B------:R-:W-:Y:S02]  /*0e30*/  SEL R8, R7, R12, !P3 ;  /* 0x0000000c07087207 */ /* 0x000fe40005800000 */
[----:B------:R-:W-:Y:S01]  /*0e40*/  SEL R9, R12, R7, !P3 ;  /* 0x000000070c097207 */ /* 0x000fe20005800000 */
[----:B------:R-:W-:-:S07]  /*0e50*/  IMAD.MOV.U32 R7, RZ, RZ, R27 ;  /* 0x000000ffff077224 */ /* 0x000fce00078e001b */
.L_x_8:
[----:B------:R-:W-:-:S08]  /*0e60*/  NOP ;  /* 0x0000000000007918 */ /* 0x000fd00000000000 */
[----:B------:R-:W0:Y:S02]  /*0e70*/  USETMAXREG.TRY_ALLOC.CTAPOOL UP0, 0xe8 ;  /* 0x000000e8000079c8 */ /* 0x000e240008000600 */
[----:B0-----:R-:W-:-:S13]  /*0e80*/  PLOP3.LUT P0, PT, PT, PT, UP0, 0x80, 0x0 ;  /* 0x000000000000781c */ /* 0x001fda0003f0f008 */
[----:B------:R-:W-:Y:S05]  /*0e90*/  @!P0 BRA `(.L_x_8) ;  /* 0xfffffffc00f08947 */ /* 0x000fea000383ffff */
[----:B------:R-:W-:Y:S01]  /*0ea0*/  ULDC.64 UR4, c[0x0][0x598] ;  /* 0x0001660000047ab9 */ /* 0x000fe20000000a00 */
[----:B------:R-:W-:Y:S01]  /*0eb0*/  ULDC.64 UR24, c[0x0][0x208] ;  /* 0x0000820000187ab9 */ /* 0x000fe20000000a00 */
[----:B------:R-:W-:-:S04]  /*0ec0*/  ISETP.NE.U32.AND P0, PT, RZ, UR4, PT ;  /* 0x00000004ff007c0c */ /* 0x000fc8000bf05070 */
[----:B------:R-:W-:-:S13]  /*0ed0*/  ISETP.NE.AND.EX P0, PT, RZ, UR5, PT, P0 ;  /* 0x00000005ff007c0c */ /* 0x000fda000bf05300 */
[----:B------:R-:W-:Y:S05]  /*0ee0*/  @!P0 BRA `(.L_x_11) ;  /* 0x00000000001c8947 */ /* 0x000fea0003800000 */
[----:B------:R-:W0:Y:S02]  /*0ef0*/  LDC.64 R10, c[0x0][0x598] ;  /* 0x00016600ff0a7b82 */ /* 0x000e240000000a00 */
[----:B0-----:R-:W2:Y:S02]  /*0f00*/  LDG.E.64 R10, desc[UR24][R10.64] ;  /* 0x000000180a0a7981 */ /* 0x001ea4000c1e1b00 */
[----:B--2---:R-:W-:-:S04]  /*0f10*/  ISETP.NE.U32.AND P0, PT, R10, RZ, PT ;  /* 0x000000ff0a00720c */ /* 0x004fc80003f05070 */
[----:B------:R-:W-:-:S13]  /*0f20*/  ISETP.NE.AND.EX P0, PT, R11, RZ, PT, P0 ;  /* 0x000000ff0b00720c */ /* 0x000fda0003f05300 */
[----:B------:R-:W-:Y:S05]  /*0f30*/  @!P0 BRA `(.L_x_11) ;  /* 0x0000000000088947 */ /* 0x000fea0003800000 */
[----:B------:R0:W5:Y:S01]  /*0f40*/  LD.E R10, desc[UR24][R10.64] ;  /* 0x000000180a0a7980 */ /* 0x000162000c101900 */
[----:B------:R-:W-:Y:S05]  /*0f50*/  BRA `(.L_x_12) ;  /* 0x0000000000207947 */ /* 0x000fea0003800000 */
.L_x_11:
[----:B------:R-:W-:Y:S02]  /*0f60*/  ULDC.64 UR4, c[0x0][0x588] ;  /* 0x0001620000047ab9 */ /* 0x000fe40000000a00 */
[----:B------:R-:W-:-:S04]  /*0f70*/  ISETP.NE.U32.AND P0, PT, RZ, UR4, PT ;  /* 0x00000004ff007c0c */ /* 0x000fc8000bf05070 */
[----:B------:R-:W-:-:S13]  /*0f80*/  ISETP.NE.AND.EX P0, PT, RZ, UR5, PT, P0 ;  /* 0x00000005ff007c0c */ /* 0x000fda000bf05300 */
[----:B------:R-:W-:Y:S05]  /*0f90*/  @!P0 BRA `(.L_x_13) ;  /* 0x00000000000c8947 */ /* 0x000fea0003800000 */
[----:B------:R-:W0:Y:S02]  /*0fa0*/  LDC.64 R10, c[0x0][0x588] ;  /* 0x00016200ff0a7b82 */ /* 0x000e240000000a00 */
[----:B0-----:R1:W5:Y:S01]  /*0fb0*/  LDG.E R10, desc[UR24][R10.64] ;  /* 0x000000180a0a7981 */ /* 0x001362000c1e1900 */
[----:B------:R-:W-:Y:S05]  /*0fc0*/  BRA `(.L_x_12) ;  /* 0x0000000000047947 */ /* 0x000fea0003800000 */
.L_x_13:
[----:B------:R-:W2:Y:S02]  /*0fd0*/  LDC R10, c[0x0][0x580] ;  /* 0x00016000ff0a7b82 */ /* 0x000ea40000000800 */
.L_x_12:
[----:B------:R-:W-:Y:S02]  /*0fe0*/  ULDC.64 UR4, c[0x0][0x5a0] ;  /* 0x0001680000047ab9 */ /* 0x000fe40000000a00 */
[----:B------:R-:W-:-:S04]  /*0ff0*/  ISETP.NE.U32.AND P0, PT, RZ, UR4, PT ;  /* 0x00000004ff007c0c */ /* 0x000fc8000bf05070 */
[----:B------:R-:W-:-:S13]  /*1000*/  ISETP.NE.AND.EX P0, PT, RZ, UR5, PT, P0 ;  /* 0x00000005ff007c0c */ /* 0x000fda000bf05300 */
[----:B------:R-:W-:Y:S05]  /*1010*/  @!P0 BRA `(.L_x_14) ;  /* 0x00000000001c8947 */ /* 0x000fea0003800000 */
[----:B------:R-:W3:Y:S02]  /*1020*/  LDC.64 R12, c[0x0][0x5a0] ;  /* 0x00016800ff0c7b82 */ /* 0x000ee40000000a00 */
[----:B---3--:R-:W3:Y:S02]  /*1030*/  LDG.E.64 R12, desc[UR24][R12.64] ;  /* 0x000000180c0c7981 */ /* 0x008ee4000c1e1b00 */
[----:B---3--:R-:W-:-:S04]  /*1040*/  ISETP.NE.U32.AND P0, PT, R12, RZ, PT ;  /* 0x000000ff0c00720c */ /* 0x008fc80003f05070 */
[----:B------:R-:W-:-:S13]  /*1050*/  ISETP.NE.AND.EX P0, PT, R13, RZ, PT, P0 ;  /* 0x000000ff0d00720c */ /* 0x000fda0003f05300 */
[----:B------:R-:W-:Y:S05]  /*1060*/  @!P0 BRA `(.L_x_14) ;  /* 0x0000000000088947 */ /* 0x000fea0003800000 */
[----:B01----:R0:W5:Y:S01]  /*1070*/  LD.E R11, desc[UR24][R12.64] ;  /* 0x000000180c0b7980 */ /* 0x003162000c101900 */
[----:B------:R-:W-:Y:S05]  /*1080*/  BRA `(.L_x_15) ;  /* 0x0000000000207947 */ /* 0x000fea0003800000 */
.L_x_14:
[----:B------:R-:W-:Y:S02]  /*1090*/  ULDC.64 UR4, c[0x0][0x590] ;  /* 0x0001640000047ab9 */ /* 0x000fe40000000a00 */
[----:B------:R-:W-:-:S04]  /*10a0*/  ISETP.NE.U32.AND P0, PT, RZ, UR4, PT ;  /* 0x00000004ff007c0c */ /* 0x000fc8000bf05070 */
[----:B------:R-:W-:-:S13]  /*10b0*/  ISETP.NE.AND.EX P0, PT, RZ, UR5, PT, P0 ;  /* 0x00000005ff007c0c */ /* 0x000fda000bf05300 */
[----:B------:R-:W-:Y:S05]  /*10c0*/  @!P0 BRA `(.L_x_16) ;  /* 0x00000000000c8947 */ /* 0x000fea0003800000 */
[----:B------:R-:W0:Y:S02]  /*10d0*/  LDC.64 R12, c[0x0][0x590] ;  /* 0x00016400ff0c7b82 */ /* 0x000e240000000a00 */
[----:B01----:R1:W5:Y:S01]  /*10e0*/  LDG.E R11, desc[UR24][R12.64] ;  /* 0x000000180c0b7981 */ /* 0x003362000c1e1900 */
[----:B------:R-:W-:Y:S05]  /*10f0*/  BRA `(.L_x_15) ;  /* 0x0000000000047947 */ /* 0x000fea0003800000 */
.L_x_16:
[----:B01----:R-:W3:Y:S02]  /*1100*/  LDC R11, c[0x0][0x584] ;  /* 0x00016100ff0b7b82 */ /* 0x003ee40000000800 */
.L_x_15:
[----:B------:R-:W-:-:S13]  /*1110*/  LOP3.LUT P0, RZ, R14, 0xff, RZ, 0xc0, !PT ;  /* 0x000000ff0eff7812 */ /* 0x000fda000780c0ff */
[----:B------:R-:W-:Y:S05]  /*1120*/  @!P0 EXIT ;  /* 0x000000000000894d */ /* 0x000fea0003800000 */
[----:B------:R-:W-:Y:S01]  /*1130*/  ULDC UR4, c[0x0][0x28c] ;  /* 0x0000a30000047ab9 */ /* 0x000fe20000000800 */
[----:B------:R-:W-:Y:S01]  /*1140*/  LOP3.LUT R170, R4, 0x1, RZ, 0xfc, !PT ;  /* 0x0000000104aa7812 */ /* 0x000fe200078efcff */
[----:B------:R-:W-:-:S04]  /*1150*/  UIADD3 UR4, UR4, 0xff, URZ ;  /* 0x000000ff04047890 */ /* 0x000fc8000fffe03f */
[----:B------:R-:W-:-:S04]  /*1160*/  USHF.R.S32.HI UR5, URZ, 0x1f, UR4 ;  /* 0x0000001f3f057899 */ /* 0x000fc80008011404 */
[----:B------:R-:W-:-:S03]  /*1170*/  ULEA.HI UR5, UR5, UR4, URZ, 0x8 ;  /* 0x0000000405057291 */ /* 0x000fc6000f8f403f */
[----:B------:R-:W-:Y:S01]  /*1180*/  UMOV UR4, URZ ;  /* 0x0000003f00047c82 */ /* 0x000fe20008000000 */
[----:B------:R-:W-:-:S03]  /*1190*/  USHF.R.S32.HI UR9, URZ, 0x8, UR5 ;  /* 0x000000083f097899 */ /* 0x000fc60008011405 */
[----:B------:R-:W-:-:S09]  /*11a0*/  UMOV UR5, URZ ;  /* 0x0000003f00057c82 */ /* 0x000fd20008000000 */
.L_x_203:
[----:B01----:R-:W-:Y:S01]  /*11b0*/  LOP3.LUT R12, R0, 0x80, RZ, 0xc0, !PT ;  /* 0x00000080000c7812 */ /* 0x003fe200078ec0ff */
[----:B------:R-:W0:Y:S01]  /*11c0*/  S2UR UR13, SR_CgaCtaId ;  /* 0x00000000000d79c3 */ /* 0x000e220000008800 */
[----:B------:R-:W-:Y:S01]  /*11d0*/  UMOV UR12, 0x400 ;  /* 0x00000400000c7882 */ /* 0x000fe20000000000 */
[----:B------:R-:W-:Y:S01]  /*11e0*/  UMOV UR6, URZ ;  /* 0x0000003f00067c82 */ /* 0x000fe20008000000 */
[----:B------:R-:W-:Y:S01]  /*11f0*/  SHF.R.U32.HI R16, RZ, 0x7, R12 ;  /* 0x00000007ff107819 */ /* 0x000fe2000001160c */
[----:B------:R-:W-:Y:S01]  /*1200*/  UMOV UR7, URZ ;  /* 0x0000003f00077c82 */ /* 0x000fe20008000000 */
[----:B------:R-:W-:Y:S02]  /*1210*/  CS2R R14, SRZ ;  /* 0x00000000000e7805 */ /* 0x000fe4000001ff00 */
[----:B------:R-:W-:Y:S02]  /*1220*/  CS2R R18, SRZ ;  /* 0x0000000000127805 */ /* 0x000fe4000001ff00 */
[----:B------:R-:W-:Y:S01]  /*1230*/  CS2R R20, SRZ ;  /* 0x0000000000147805 */ /* 0x000fe2000001ff00 */
[----:B------:R-:W1:Y:S01]  /*1240*/  LDC R12, c[0x0][0x28c] ;  /* 0x0000a300ff0c7b82 */ /* 0x000e620000000800 */
[----:B----4-:R-:W4:Y:S01]  /*1250*/  SHFL.IDX PT, R16, R16, RZ, 0x1f ;  /* 0x00001fff10107589 */ /* 0x010f2200000e0000 */
[----:B------:R-:W-:-:S02]  /*1260*/  CS2R R22, SRZ ;  /* 0x0000000000167805 */ /* 0x000fc4000001ff00 */
[----:B------:R-:W-:Y:S02]  /*1270*/  CS2R R106, SRZ ;  /* 0x00000000006a7805 */ /* 0x000fe4000001ff00 */
[----:B------:R-:W-:Y:S02]  /*1280*/  CS2R R108, SRZ ;  /* 0x00000000006c7805 */ /* 0x000fe4000001ff00 */
[----:B------:R-:W-:Y:S02]  /*1290*/  CS2R R110, SRZ ;  /* 0x00000000006e7805 */ /* 0x000fe4000001ff00 */
[----:B------:R-:W-:Y:S02]  /*12a0*/  CS2R R104, SRZ ;  /* 0x0000000000687805 */ /* 0x000fe4000001ff00 */
[----:B------:R-:W-:Y:S02]  /*12b0*/  CS2R R112, SRZ ;  /* 0x0000000000707805 */ /* 0x000fe4000001ff00 */
        /* <DEDUP_REMOVED lines=16> */
[----:B-1----:R-:W-:Y:S02]  /*13c0*/  ISETP.GE.AND P0, PT, R12, 0x1, PT ;  /* 0x000000010c00780c */ /* 0x002fe40003f06270 */
[----:B------:R-:W-:Y:S02]  /*13d0*/  CS2R R12, SRZ ;  /* 0x00000000000c7805 */ /* 0x000fe4000001ff00 */
[----:B----4-:R-:W-:-:S02]  /*13e0*/  R2UR UR8, R16 ;  /* 0x00000000100872ca */ /* 0x010fc400000e0000 */
        /* <DEDUP_REMOVED lines=11> */
[----:B------:R-:W-:Y:S01]  /*14a0*/  CS2R R166, SRZ ;  /* 0x0000000000a67805 */ /* 0x000fe2000001ff00 */
[----:B------:R-:W-:Y:S01]  /*14b0*/  ULEA.HI UR10, UR8, UR8, URZ, 0x1 ;  /* 0x00000008080a7291 */ /* 0x000fe2000f8f083f */
[----:B------:R-:W-:Y:S01]  /*14c0*/  CS2R R168, SRZ ;  /* 0x0000000000a87805 */ /* 0x000fe2000001ff00 */
[----:B------:R-:W-:Y:S01]  /*14d0*/  IMAD.MOV.U32 R171, RZ, RZ, RZ ;  /* 0x000000ffffab7224 */ /* 0x000fe200078e00ff */
[----:B------:R-:W-:Y:S01]  /*14e0*/  CS2R R88, SRZ ;  /* 0x0000000000587805 */ /* 0x000fe2000001ff00 */
[----:B------:R-:W-:Y:S01]  /*14f0*/  ULOP3.LUT UR11, UR10, 0x7fffe, URZ, 0xc0, !UPT ;  /* 0x0007fffe0a0b7892 */ /* 0x000fe2000f8ec03f */
[----:B------:R-:W-:Y:S01]  /*1500*/  IMAD.MOV.U32 R173, RZ, RZ, RZ ;  /* 0x000000ffffad7224 */ /* 0x000fe200078e00ff */
[----:B0-----:R-:W-:Y:S01]  /*1510*/  ULEA UR10, UR13, UR12, 0x18 ;  /* 0x0000000c0d0a7291 */ /* 0x001fe2000f8ec03f */
[----:B------:R-:W-:Y:S01]  /*1520*/  IMAD.U32 R177, RZ, RZ, UR4 ;  /* 0x00000004ffb17e24 */ /* 0x000fe2000f8e00ff */
[----:B------:R-:W-:Y:S01]  /*1530*/  UIADD3 UR11, UR8, -UR11, URZ ;  /* 0x8000000b080b7290 */ /* 0x000fe2000fffe03f */
[----:B------:R-:W-:Y:S01]  /*1540*/  CS2R R90, SRZ ;  /* 0x00000000005a7805 */ /* 0x000fe2000001ff00 */
[----:B------:R-:W-:Y:S01]  /*1550*/  UMOV UR12, UR5 ;  /* 0x00000005000c7c82 */ /* 0x000fe20008000000 */
[----:B------:R-:W-:Y:S01]  /*1560*/  UMOV UR8, URZ ;  /* 0x0000003f00087c82 */ /* 0x000fe20008000000 */
[----:B------:R-:W-:Y:S01]  /*1570*/  ULEA UR11, UR11, UR10, 0xd ;  /* 0x0000000a0b0b7291 */ /* 0x000fe2000f8e683f */
[----:B------:R-:W-:-:S02]  /*1580*/  CS2R R92, SRZ ;  /* 0x00000000005c7805 */ /* 0x000fc4000001ff00 */
[----:B------:R-:W-:Y:S02]  /*1590*/  CS2R R94, SRZ ;  /* 0x00000000005e7805 */ /* 0x000fe4000001ff00 */
[----:B------:R-:W-:Y:S01]  /*15a0*/  CS2R R96, SRZ ;  /* 0x0000000000607805 */ /* 0x000fe2000001ff00 */
[----:B------:R-:W-:Y:S01]  /*15b0*/  UIADD3 UR11, UR11, 0x100, URZ ;  /* 0x000001000b0b7890 */ /* 0x000fe2000fffe03f */
[----:B------:R-:W-:Y:S02]  /*15c0*/  CS2R R98, SRZ ;  /* 0x0000000000627805 */ /* 0x000fe4000001ff00 */
[----:B------:R-:W-:Y:S02]  /*15d0*/  CS2R R100, SRZ ;  /* 0x0000000000647805 */ /* 0x000fe4000001ff00 */
[----:B------:R-:W-:Y:S01]  /*15e0*/  CS2R R102, SRZ ;  /* 0x0000000000667805 */ /* 0x000fe2000001ff00 */
[----:B------:R-:W-:Y:S01]  /*15f0*/  USHF.R.U32.HI UR11, URZ, 0x4, UR11 ;  /* 0x000000043f0b7899 */ /* 0x000fe2000801160b */
[----:B------:R-:W-:-:S02]  /*1600*/  CS2R R72, SRZ ;  /* 0x0000000000487805 */ /* 0x000fc4000001ff00 */
[----:B------:R-:W-:Y:S02]  /*1610*/  CS2R R74, SRZ ;  /* 0x00000000004a7805 */ /* 0x000fe4000001ff00 */
[----:B------:R-:W-:Y:S01]  /*1620*/  CS2R R76, SRZ ;  /* 0x00000000004c7805 */ /* 0x000fe2000001ff00 */
[----:B------:R-:W-:Y:S01]  /*1630*/  ULOP3.LUT UR11, UR11, 0x3fff, URZ, 0xc0, !UPT ;  /* 0x00003fff0b0b7892 */ /* 0x000fe2000f8ec03f */
        /* <DEDUP_REMOVED lines=22> */
[----:B---3--:R-:W-:Y:S02]  /*17a0*/  CS2R R26, SRZ ;  /* 0x00000000001a7805 */ /* 0x008fe4000001ff00 */
[----:B--2---:R-:W-:Y:S02]  /*17b0*/  CS2R R28, SRZ ;  /* 0x00000000001c7805 */ /* 0x004fe4000001ff00 */
[----:B------:R-:W-:Y:S02]  /*17c0*/  CS2R R30, SRZ ;  /* 0x00000000001e7805 */ /* 0x000fe4000001ff00 */
[----:B------:R-:W-:Y:S02]  /*17d0*/  CS2R R32, SRZ ;  /* 0x0000000000207805 */ /* 0x000fe4000001ff00 */
[----:B------:R-:W-:Y:S02]  /*17e0*/  CS2R R34, SRZ ;  /* 0x0000000000227805 */ /* 0x000fe4000001ff00 */
[----:B------:R-:W-:-:S02]  /*17f0*/  CS2R R36, SRZ ;  /* 0x0000000000247805 */ /* 0x000fc4000001ff00 */
[----:B------:R-:W-:Y:S01]  /*1800*/  CS2R R38, SRZ ;  /* 0x0000000000267805 */ /* 0x000fe2000001ff00 */
[----:B------:R-:W-:Y:S06]  /*1810*/  @!P0 BRA `(.L_x_17) ;  /* 0x0000001400288947 */ /* 0x000fec0003800000 */
[----:B------:R-:W-:-:S13]  /*1820*/  ISETP.NE.AND P1, PT, R170, 0x3, PT ;  /* 0x00000003aa00780c */ /* 0x000fda0003f25270 */
[----:B------:R-:W-:Y:S05]  /*1830*/  @!P1 BRA `(.L_x_18) ;  /* 0x0000000000049947 */ /* 0x000fea0003800000 */
[----:B------:R-:W-:Y:S01]  /*1840*/  BPT.TRAP 0x1 ;  /* 0x000000040000795c */ /* 0x000fe20000300000 */
.L_x_18:
[----:B------:R-:W-:Y:S01]  /*1850*/  ULEA UR6, UR5, UR10, 0x3 ;  /* 0x0000000a05067291 */ /* 0x000fe2000f8e183f */
[----:B------:R-:W-:-:S05]  /*1860*/  IMAD.U32 R12, RZ, RZ, UR4 ;  /* 0x00000004ff0c7e24 */ /* 0x000fca000f8e00ff */
[----:B------:R-:W-:-:S04]  /*1870*/  SHF.L.U32 R12, R12, 0x1f, RZ ;  /* 0x0000001f0c0c7819 */ /* 0x000fc800000006ff */
[----:B------:R0:W1:Y:S01]  /*1880*/  SYNCS.PHASECHK.TRANS64.TRYWAIT P0, [UR6], R12 ;  /* 0x0000000cff0075a7 */ /* 0x0000620008000146 */
[----:B------:R-:W-:Y:S05]  /*1890*/  @!P1 BRA `(.L_x_19) ;  /* 0x0000000000049947 */ /* 0x000fea0003800000 */
[----:B------:R-:W-:Y:S01]  /*18a0*/  BPT.TRAP 0x1 ;  /* 0x000000040000795c */ /* 0x000fe20000300000 */
.L_x_19:
[----:B-1----:R-:W-:Y:S05]  /*18b0*/  @P0 BRA `(.L_x_20) ;  /* 0x0000000000080947 */ /* 0x002fea0003800000 */
[----:B------:R-:W1:Y:S02]  /*18c0*/  SYNCS.PHASECHK.TRANS64.TRYWAIT P0, [UR6], R12 ;  /* 0x0000000cff0075a7 */ /* 0x000e640008000146 */
[----:B-1----:R-:W-:Y:S05]  /*18d0*/  @!P0 BRA `(.L_x_21) ;  /* 0x000000a8007c8947 */ /* 0x002fea0003800000 */
.L_x_20:
[----:B------:R-:W-:Y:S01]  /*18e0*/  UIADD3 UR6, UR10, 0x18100, URZ ;  /* 0x000181000a067890 */ /* 0x000fe2000fffe03f */
[----:B------:R-:W-:Y:S01]  /*18f0*/  WARPGROUP.ARRIVE ;  /* 0x00000000000079c5 */ /* 0x000fe20000000000 */
[----:B------:R-:W-:Y:S01]  /*1900*/  ULOP3.LUT UR12, UR11, 0x10000, URZ, 0xfc, !UPT ;  /* 0x000100000b0c7892 */ /* 0x000fe2000f8efc3f */
[----:B------:R-:W-:Y:S01]  /*1910*/  CS2R R14, SRZ ;  /* 0x00000000000e7805 */ /* 0x000fe2000001ff00 */
[----:B------:R-:W-:Y:S01]  /*1920*/  USHF.R.U32.HI UR6, URZ, 0x4, UR6 ;  /* 0x000000043f067899 */ /* 0x000fe20008011606 */
[----:B01----:R-:W-:Y:S01]  /*1930*/  CS2R R12, SRZ ;  /* 0x00000000000c7805 */ /* 0x003fe2000001ff00 */
[----:B------:R-:W-:Y:S01]  /*1940*/  ULEA UR12, UR5, UR12, 0xb ;  /* 0x0000000c050c7291 */ /* 0x000fe2000f8e583f */
[----:B------:R-:W-:Y:S01]  /*1950*/  CS2R R16, SRZ ;  /* 0x0000000000107805 */ /* 0x000fe2000001ff00 */
[----:B------:R-:W-:Y:S01]  /*1960*/  ULOP3.LUT UR6, UR6, 0x3fff, URZ, 0xc0, !UPT ;  /* 0x00003fff06067892 */ /* 0x000fe2000f8ec03f */
[----:B------:R-:W-:Y:S01]  /*1970*/  CS2R R18, SRZ ;  /* 0x0000000000127805 */ /* 0x000fe2000001ff00 */
[----:B------:R-:W-:Y:S01]  /*1980*/  UMOV UR13, 0x40000040 ;  /* 0x40000040000d7882 */ /* 0x000fe20000000000 */
[----:B------:R-:W-:Y:S01]  /*1990*/  UMOV UR15, 0x40000040 ;  /* 0x40000040000f7882 */ /* 0x000fe20000000000 */
[----:B------:R-:W-:Y:S01]  /*19a0*/  ULOP3.LUT UR6, UR6, 0x10000, URZ, 0xfc, !UPT ;  /* 0x0001000006067892 */ /* 0x000fe2000f8efc3f */
[----:B------:R-:W-:Y:S01]  /*19b0*/  CS2R R20, SRZ ;  /* 0x0000000000147805 */ /* 0x000fe2000001ff00 */
[----:B------:R-:W-:Y:S01]  /*19c0*/  UMOV UR16, UR12 ;  /* 0x0000000c00107c82 */ /* 0x000fe20008000000 */
[----:B------:R-:W-:Y:S01]  /*19d0*/  UMOV UR17, UR13 ;  /* 0x0000000d00117c82 */ /* 0x000fe20008000000 */
[----:B------:R-:W-:Y:S01]  /*19e0*/  UIMAD UR8, UR5, 0xa00, UR6 ;  /* 0x00000a00050878a4 */ /* 0x000fe2000f8e0206 */
[----:B------:R-:W-:Y:S01]  /*19f0*/  CS2R R22, SRZ ;  /* 0x0000000000167805 */ /* 0x000fe2000001ff00 */
[----:B------:R-:W-:Y:S01]  /*1a00*/  UMOV UR19, 0x40000040 ;  /* 0x4000004000137882 */ /* 0x000fe20000000000 */
[----:B------:R-:W-:Y:S01]  /*1a10*/  CS2R R106, SRZ ;  /* 0x00000000006a7805 */ /* 0x000fe2000001ff00 */
[----:B------:R-:W-:Y:S01]  /*1a20*/  UIADD3 UR18, UR8, 0x100, URZ ;  /* 0x0000010008127890 */ /* 0x000fe2000fffe03f */
[----:B------:R-:W-:Y:S01]  /*1a30*/  CS2R R108, SRZ ;  /* 0x00000000006c7805 */ /* 0x000fe2000001ff00 */
[----:B------:R-:W-:Y:S01]  /*1a40*/  UIADD3 UR6, UR8, 0x200, URZ ;  /* 0x0000020008067890 */ /* 0x000fe2000fffe03f */
[----:B------:R-:W-:Y:S01]  /*1a50*/  CS2R R110, SRZ ;  /* 0x00000000006e7805 */ /* 0x000fe2000001ff00 */
[----:B------:R-:W-:Y:S01]  /*1a60*/  UMOV UR14, UR8 ;  /* 0x00000008000e7c82 */ /* 0x000fe20008000000 */
[----:B------:R-:W-:Y:S01]  /*1a70*/  UIADD3 UR7, UR8, 0x300, URZ ;  /* 0x0000030008077890 */ /* 0x000fe2000fffe03f */
[----:B------:R-:W-:Y:S01]  /*1a80*/  QGMMA.64x32x32.F32.E4M3.E4M3 R88, gdesc[UR12], RZ, !UPT ;  /* 0x006000000c5879f3 */ /* 0x000fe2000c7008ff */
[----:B------:R-:W-:Y:S01]  /*1a90*/  UIADD3 UR14, UR8, 0x506, URZ ;  /* 0x00000506080e7890 */ /* 0x000fe2000fffe03f */
[----:B------:R-:W-:Y:S01]  /*1aa0*/  CS2R R104, SRZ ;  /* 0x0000000000687805 */ /* 0x000fe2000001ff00 */
[----:B------:R-:W-:Y:S01]  /*1ab0*/  UMOV UR15, 0x40000040 ;  /* 0x40000040000f7882 */ /* 0x000fe20000000000 */
[----:B------:R-:W-:Y:S01]  /*1ac0*/  QGMMA.64x32x32.F32.E4M3.E4M3 R72, gdesc[UR16], RZ, !UPT ;  /* 0x00600000104879f3 */ /* 0x000fe2000c7008ff */
[----:B------:R-:W-:Y:S01]  /*1ad0*/  UMOV UR16, UR12 ;  /* 0x0000000c00107c82 */ /* 0x000fe20008000000 */
[----:B------:R-:W-:Y:S01]  /*1ae0*/  UMOV UR17, UR13 ;  /* 0x0000000d00117c82 */ /* 0x000fe20008000000 */
[----:B------:R-:W-:Y:S01]  /*1af0*/  UMOV UR18, UR6 ;  /* 0x0000000600127c82 */ /* 0x000fe20008000000 */
[----:B------:R-:W-:Y:S01]  /*1b00*/  UMOV UR19, 0x40000040 ;  /* 0x4000004000137882 */ /* 0x000fe20000000000 */
[----:B------:R-:W-:Y:S01]  /*1b10*/  UIADD3 UR6, UR8, 0x400, URZ ;  /* 0x0000040008067890 */ /* 0x000fe2000fffe03f */
        /* <DEDUP_REMOVED lines=13> */
[----:B------:R-:W-:Y:S01]  /*1bf0*/  UIADD3 UR16, UR12, 0x2, URZ ;  /* 0x000000020c107890 */ /* 0x000fe2000fffe03f */
[----:B------:R-:W-:Y:S01]  /*1c00*/  CS2R R112, SRZ ;  /* 0x0000000000707805 */ /* 0x000fe2000001ff00 */
[----:B------:R-:W-:Y:S01]  /*1c10*/  UIADD3 UR18, UR8, 0x2, URZ ;  /* 0x0000000208127890 */ /* 0x000fe2000fffe03f */
[----:B------:R-:W-:Y:S01]  /*1c20*/  CS2R R116, SRZ ;  /* 0x0000000000747805 */ /* 0x000fe2000001ff00 */
[----:B------:R-:W-:Y:S01]  /*1c30*/  UMOV UR17, 0x40000040 ;  /* 0x4000004000117882 */ /* 0x000fe20000000000 */
[----:B------:R-:W-:Y:S01]  /*1c40*/  UMOV UR19, 0x40000040 ;  /* 0x4000004000137882 */ /* 0x000fe20000000000 */
[----:B------:R-:W-:Y:S01]  /*1c50*/  UIADD3 UR13, UR8, 0x704, URZ ;  /* 0x00000704080d7890 */ /* 0x000fe2000fffe03f */
        /* <DEDUP_REMOVED lines=26> */
[----:B------:R-:W-:Y:S01]  /*1e00*/  CS2R R168, SRZ ;  /* 0x0000000000a87805 */ /* 0x000fe2000001ff00 */
[----:B------:R-:W-:Y:S02]  /*1e10*/  IMAD.MOV.U32 R171, RZ, RZ, RZ ;  /* 0x000000ffffab7224 */ /* 0x000fe400078e00ff */
[----:B------:R-:W-:Y:S01]  /*1e20*/  IMAD.MOV.U32 R173, RZ, RZ, RZ ;  /* 0x000000ffffad7224 */ /* 0x000fe200078e00ff */
[----:B------:R-:W-:Y:S01]  /*1e30*/  QGMMA.64x32x32.F32.E4M3.E4M3 R88, gdesc[UR16], R88 ;  /* 0x00600000105879f3 */ /* 0x000fe20008700858 */
[----:B------:R-:W-:Y:S01]  /*1e40*/  UMOV UR18, UR6 ;  /* 0x0000000600127c82 */ /* 0x000fe20008000000 */
[----:B------:R-:W-:Y:S01]  /*1e50*/  UMOV UR19, 0x40000040 ;  /* 0x4000004000137882 */ /* 0x000fe20000000000 */
[----:B------:R-:W-:Y:S01]  /*1e60*/  UIADD3 UR6, UR8, 0x302, URZ ;  /* 0x0000030208067890 */ /* 0x000fe2000fffe03f */
[----:B------:R-:W-:Y:S01]  /*1e70*/  QGMMA.64x32x32.F32.E4M3.E4M3 R72, gdesc[UR16], R72 ;  /* 0x00600000104879f3 */ /* 0x000fe20008700848 */
[----:B------:R-:W-:Y:S01]  /*1e80*/  UMOV UR18, UR7 ;  /* 0x0000000700127c82 */ /* 0x000fe20008000000 */
[----:B------:R-:W-:Y:S01]  /*1e90*/  UMOV UR19, 0x40000040 ;  /* 0x4000004000137882 */ /* 0x000fe20000000000 */
[----:B------:R-:W-:Y:S01]  /*1ea0*/  UIADD3 UR7, UR8, 0x402, URZ ;  /* 0x0000040208077890 */ /* 0x000fe2000fffe03f */
[----:B------:R-:W-:Y:S02]  /*1eb0*/  QGMMA.64x32x32.F32.E4M3.E4M3 R56, gdesc[UR16], R56 ;  /* 0x00600000103879f3 */ /* 0x000fe40008700838 */
[----:B------:R-:W-:Y:S01]  /*1ec0*/  UMOV UR18, UR6 ;  /* 0x0000000600127c82 */ /* 0x000fe20008000000 */
[----:B------:R-:W-:Y:S01]  /*1ed0*/  UMOV UR19, 0x40000040 ;  /* 0x4000004000137882 */ /* 0x000fe20000000000 */
[----:B------:R-:W-:Y:S01]  /*1ee0*/  UIADD3 UR6, UR8, 0x104, URZ ;  /* 0x0000010408067890 */ /* 0x000fe2000fffe03f */
[----:B------:R-:W-:Y:S01]  /*1ef0*/  QGMMA.64x32x32.F32.E4M3.E4M3 R40, gdesc[UR16], R40 ;  /* 0x00600000102879f3 */ /* 0x000fe20008700828 */
[----:B------:R-:W-:Y:S01]  /*1f00*/  UMOV UR18, UR7 ;  /* 0x0000000700127c82 */ /* 0x000fe20008000000 */
[----:B------:R-:W-:Y:S01]  /*1f10*/  UMOV UR19, 0x40000040 ;  /* 0x4000004000137882 */ /* 0x000fe20000000000 */
[----:B------:R-:W-:Y:S01]  /*1f20*/  UIADD3 UR7, UR8, 0x204, URZ ;  /* 0x0000020408077890 */ /* 0x000fe2000fffe03f */
[----:B------:R-:W-:Y:S01]  /*1f30*/  QGMMA.64x32x32.F32.E4M3.E4M3 R24, gdesc[UR16], R24 ;  /* 0x00600000101879f3 */ /* 0x000fe20008700818 */
[----:B------:R-:W-:-:S02]  /*1f40*/  UIADD3 UR16, UR12, 0x4, URZ ;  /* 0x000000040c107890 */ /* 0x000fc4000fffe03f */
[----:B------:R-:W-:Y:S01]  /*1f50*/  UIADD3 UR18, UR8, 0x4, URZ ;  /* 0x0000000408127890 */ /* 0x000fe2000fffe03f */
[----:B------:R-:W-:Y:S01]  /*1f60*/  UMOV UR17, 0x40000040 ;  /* 0x4000004000117882 */ /* 0x000fe20000000000 */
[----:B------:R-:W-:-:S07]  /*1f70*/  UMOV UR19, 0x40000040 ;  /* 0x4000004000137882 */ /* 0x000fce0000000000 */
        /* <DEDUP_REMOVED lines=74> */
[----:B------:R-:W-:Y:S01]  /*2420*/  UMOV UR6, 0x8 ;  /* 0x0000000800067882 */ /* 0x000fe20000000000 */
        /* <DEDUP_REMOVED lines=8> */
[----:B------:R-:W-:Y:S01]  /*24b0*/  UMOV UR19, 0x40000040 ;  /* 0x4000004000137882 */ /* 0x000fe20000000000 */
[----:B------:R-:W-:-:S06]  /*24c0*/  UIADD3 UR12, UR12, 0x406, URZ ;  /* 0x000004060c0c7890 */ /* 0x000fcc000fffe03f */
        /* <DEDUP_REMOVED lines=15> */
[----:B------:R-:W-:Y:S01]  /*25c0*/  UMOV UR13, 0x40000040 ;  /* 0x40000040000d7882 */ /* 0x000fe20000000000 */
[----:B------:R-:W-:Y:S01]  /*25d0*/  QGMMA.64x32x32.F32.E4M3.E4M3 R24, gdesc[UR16], R24 ;  /* 0x00600000101879f3 */ /* 0x000fe20008700818 */
[----:B------:R-:W-:-:S03]  /*25e0*/  UIADD3 UR16, UR8, 0x706, URZ ;  /* 0x0000070608107890 */ /* 0x000fc6000fffe03f */
[----:B------:R-:W-:Y:S01]  /*25f0*/  QGMMA.64x32x32.F32.E4M3.E4M3 R88, gdesc[UR12], R88 ;  /* 0x006000000c5879f3 */ /* 0x000fe20008700858 */
[----:B------:R-:W-:Y:S01]  /*2600*/  UMOV UR14, UR7 ;  /* 0x00000007000e7c82 */ /* 0x000fe20008000000 */
[----:B------:R-:W-:Y:S01]  /*2610*/  UIADD3 UR7, UR8, 0x806, URZ ;  /* 0x0000080608077890 */ /* 0x000fe2000fffe03f */
[----:B------:R-:W-:Y:S01]  /*2620*/  UMOV UR15, 0x40000040 ;  /* 0x40000040000f7882 */ /* 0x000fe20000000000 */
[----:B------:R-:W-:Y:S01]  /*2630*/  UIADD3 UR8, UR8, 0x906, URZ ;  /* 0x0000090608087890 */ /* 0x000fe2000fffe03f */
[----:B------:R-:W-:Y:S01]  /*2640*/  QGMMA.64x32x32.F32.E4M3.E4M3 R72, gdesc[UR12], R72 ;  /* 0x006000000c4879f3 */ /* 0x000fe20008700848 */
[----:B------:R-:W-:Y:S01]  /*2650*/  UMOV UR14, UR16 ;  /* 0x00000010000e7c82 */ /* 0x000fe20008000000 */
[----:B------:R-:W-:Y:S02]  /*2660*/  UMOV UR15, 0x40000040 ;  /* 0x40000040000f7882 */ /* 0x000fe40000000000 */
[----:B------:R-:W-:Y:S01]  /*2670*/  QGMMA.64x32x32.F32.E4M3.E4M3 R56, gdesc[UR12], R56 ;  /* 0x006000000c3879f3 */ /* 0x000fe20008700838 */
[----:B------:R-:W-:Y:S01]  /*2680*/  UMOV UR14, UR7 ;  /* 0x00000007000e7c82 */ /* 0x000fe20008000000 */
[----:B------:R-:W-:Y:S01]  /*2690*/  ULDC UR7, c[0x0][0x50c] ;  /* 0x0001430000077ab9 */ /* 0x000fe20000000800 */
[----:B------:R-:W-:Y:S01]  /*26a0*/  UMOV UR15, 0x40000040 ;  /* 0x40000040000f7882 */ /* 0x000fe20000000000 */
[----:B------:R-:W-:Y:S01]  /*26b0*/  UISETP.NE.AND UP0, UPT, UR7, 0x8, UPT ;  /* 0x000000080700788c */ /* 0x000fe2000bf05270 */
[----:B------:R-:W-:Y:S01]  /*26c0*/  QGMMA.64x32x32.F32.E4M3.E4M3 R40, gdesc[UR12], R40 ;  /* 0x006000000c2879f3 */ /* 0x000fe20008700828 */
[----:B------:R-:W-:-:S02]  /*26d0*/  UMOV UR14, UR8 ;  /* 0x00000008000e7c82 */ /* 0x000fc40008000000 */
[----:B------:R-:W-:Y:S01]  /*26e0*/  USEL UR7, URZ, 0x1, UP0 ;  /* 0x000000013f077887 */ /* 0x000fe20008000000 */
[----:B------:R-:W-:Y:S02]  /*26f0*/  UMOV UR15, 0x40000040 ;  /* 0x40000040000f7882 */ /* 0x000fe40000000000 */
[----:B------:R-:W-:Y:S03]  /*2700*/  QGMMA.64x32x32.F32.E4M3.E4M3 R24, gdesc[UR12], R24, gsb0 ;  /* 0x006000000c1879f3 */ /* 0x000fe60008000818 */
[----:B------:R-:W-:-:S13]  /*2710*/  ISETP.NE.AND P0, PT, RZ, UR7, PT ;  /* 0x00000007ff007c0c */ /* 0x000fda000bf05270 */
[----:B------:R-:W-:Y:S05]  /*2720*/  @!P0 BRA `(.L_x_22) ;  /* 0x0000000400488947 */ /* 0x000fea0003800000 */
[----:B------:R-:W-:Y:S02]  /*2730*/  WARPGROUP.DEPBAR.LE gsb0, 0x0 ;  /* 0x00008000000079c5 */ /* 0x000fe40000010000 */
[----:B------:R-:W-:-:S01]  /*2740*/  FADD R173, RZ, R88 ;  /* 0x00000058ffad7221 */ /* 0x000fc20000000000 */
[----:B------:R-:W-:Y:S01]  /*2750*/  FADD R168, RZ, R89 ;  /* 0x00000059ffa87221 */ /* 0x000fe20000000000 */
        /* <DEDUP_REMOVED lines=78> */
[----:B------:R-:W-:-:S06]  /*2c40*/  UMOV UR6, URZ ;  /* 0x0000003f00067c82 */ /* 0x000fcc0008000000 */
.L_x_22:
[----:B------:R-:W-:-:S04]  /*2c50*/  UIADD3 UR12, UR5, 0x1, URZ ;  /* 0x00000001050c7890 */ /* 0x000fc8000fffe03f */
[----:B------:R-:W-:-:S04]  /*2c60*/  UISETP.NE.AND UP0, UPT, UR12, 0x3, UPT ;  /* 0x000000030c00788c */ /* 0x000fc8000bf05270 */
[----:B------:R-:W-:Y:S02]  /*2c70*/  USEL UR8, URZ, 0x1, UP0 ;  /* 0x000000013f087887 */ /* 0x000fe40008000000 */
[----:B------:R-:W-:Y:S02]  /*2c80*/  USEL UR12, UR12, URZ, UP0 ;  /* 0x0000003f0c0c7287 */ /* 0x000fe40008000000 */
[----:B------:R-:W-:-:S06]  /*2c90*/  ULOP3.LUT UR8, UR4, UR8, URZ, 0x3c, !UPT ;  /* 0x0000000804087292 */ /* 0x000fcc000f8e3c3f */
[----:B------:R-:W-:Y:S01]  /*2ca0*/  IMAD.U32 R177, RZ, RZ, UR8 ;  /* 0x00000008ffb17e24 */ /* 0x000fe2000f8e00ff */
[----:B------:R-:W-:-:S06]  /*2cb0*/  UMOV UR8, 0x1 ;  /* 0x0000000100087882 */ /* 0x000fcc0000000000 */
.L_x_17:
[----:B------:R-:W-:-:S04]  /*2cc0*/  UISETP.LT.AND UP0, UPT, UR9, 0x1, UPT ;  /* 0x000000010900788c */ /* 0x000fc8000bf01270 */
[----:B------:R-:W-:-:S04]  /*2cd0*/  USEL UR13, UR9, 0x1, UP0 ;  /* 0x00000001090d7887 */ /* 0x000fc80008000000 */
[----:B------:R-:W-:-:S04]  /*2ce0*/  UIADD3 UR13, UR9, -UR13, URZ ;  /* 0x8000000d090d7290 */ /* 0x000fc8000fffe03f */
[----:B------:R-:W-:-:S06]  /*2cf0*/  UISETP.GE.AND UP0, UPT, UR13, 0x1, UPT ;  /* 0x000000010d00788c */ /* 0x000fcc000bf06270 */
[----:B------:R-:W-:-:S13]  /*2d00*/  PLOP3.LUT P0, PT, PT, PT, UP0, 0x80, 0x0 ;  /* 0x000000000000781c */ /* 0x000fda0003f0f008 */
[----:B------:R-:W-:Y:S05]  /*2d10*/  @!P0 BRA `(.L_x_23) ;  /* 0x0000001000e88947 */ /* 0x000fea0003800000 */
[----:B------:R-:W-:Y:S02]  /*2d20*/  IMAD.U32 R174, RZ, RZ, UR5 ;  /* 0x00000005ffae7e24 */ /* 0x000fe4000f8e00ff */
[----:B------:R-:W-:Y:S01]  /*2d30*/  IMAD.U32 R172, RZ, RZ, UR13 ;  /* 0x0000000dffac7e24 */ /* 0x000fe2000f8e00ff */
[----:B------:R-:W-:-:S06]  /*2d40*/  ULDC UR13, c[0x0][0x50c] ;  /* 0x00014300000d7ab9 */ /* 0x000fcc0000000800 */
.L_x_31:
[----:B------:R-:W-:-:S13]  /*2d50*/  ISETP.NE.AND P1, PT, R170, 0x3, PT ;  /* 0x00000003aa00780c */ /* 0x000fda0003f25270 */
[----:B------:R-:W-:Y:S05]  /*2d60*/  @!P1 BRA `(.L_x_24) ;  /* 0x0000000000049947 */ /* 0x000fea0003800000 */
[----:B------:R-:W-:Y:S01]  /*2d70*/  BPT.TRAP 0x1 ;  /* 0x000000040000795c */ /* 0x000fe20000300000 */
.L_x_24:
[----:B------:R-:W0:Y:S01]  /*2d80*/  S2UR UR14, SR_CgaCtaId ;  /* 0x00000000000e79c3 */ /* 0x000e220000008800 */
[----:B------:R-:W-:Y:S01]  /*2d90*/  UMOV UR10, 0x400 ;  /* 0x00000400000a7882 */ /* 0x000fe20000000000 */
[----:B------:R-:W-:Y:S01]  /*2da0*/  SHF.L.U32 R175, R177, 0x1f, RZ ;  /* 0x0000001fb1af7819 */ /* 0x000fe200000006ff */
[----:B0-----:R-:W-:-:S04]  /*2db0*/  ULEA UR10, UR14, UR10, 0x18 ;  /* 0x0000000a0e0a7291 */ /* 0x001fc8000f8ec03f */
[----:B------:R-:W-:-:S09]  /*2dc0*/  ULEA UR14, UR12, UR10, 0x3 ;  /* 0x0000000a0c0e7291 */ /* 0x000fd2000f8e183f */
[----:B------:R0:W1:Y:S01]  /*2dd0*/  SYNCS.PHASECHK.TRANS64.TRYWAIT P0, [UR14], R175 ;  /* 0x000000afff0075a7 */ /* 0x000062000800014e */
[----:B------:R-:W-:Y:S05]  /*2de0*/  @!P1 BRA `(.L_x_25) ;  /* 0x0000000000049947 */ /* 0x000fea0003800000 */
[----:B------:R-:W-:Y:S01]  /*2df0*/  BPT.TRAP 0x1 ;  /* 0x000000040000795c */ /* 0x000fe20000300000 */
.L_x_25:
[----:B-1----:R-:W-:Y:S05]  /*2e00*/  @P0 BRA `(.L_x_26) ;  /* 0x0000000000080947 */ /* 0x002fea0003800000 */
[----:B------:R-:W1:Y:S02]  /*2e10*/  SYNCS.PHASECHK.TRANS64.TRYWAIT P0, [UR14], R175 ;  /* 0x000000afff0075a7 */ /* 0x000e64000800014e */
[----:B-1----:R-:W-:Y:S05]  /*2e20*/  @!P0 BRA `(.L_x_27) ;  /* 0x0000009400408947 */ /* 0x002fea0003800000 */
.L_x_26:
[----:B------:R-:W-:Y:S01]  /*2e30*/  UIADD3 UR14, UR10, 0x18100, URZ ;  /* 0x000181000a0e7890 */ /* 0x000fe2000fffe03f */
[----:B------:R-:W-:Y:S01]  /*2e40*/  WARPGROUP.ARRIVE ;  /* 0x00000000000079c5 */ /* 0x000fe20000000000 */
[----:B------:R-:W-:Y:S02]  /*2e50*/  UISETP.NE.AND UP0, UPT, UR7, URZ, UPT ;  /* 0x0000003f0700728c */ /* 0x000fe4000bf05270 */
[----:B------:R-:W-:Y:S02]  /*2e60*/  USHF.R.U32.HI UR14, URZ, 0x4, UR14 ;  /* 0x000000043f0e7899 */ /* 0x000fe4000801160e */
[----:B------:R-:W-:Y:S02]  /*2e70*/  USEL UR8, UR8, URZ, !UP0 ;  /* 0x0000003f08087287 */ /* 0x000fe4000c000000 */
[----:B------:R-:W-:Y:S02]  /*2e80*/  ULOP3.LUT UR7, UR14, 0x3fff, URZ, 0xc0, !UPT ;  /* 0x00003fff0e077892 */ /* 0x000fe4000f8ec03f */
[----:B------:R-:W-:-:S02]  /*2e90*/  ULOP3.LUT UR15, UR11, 0x10000, URZ, 0xfc, !UPT ;  /* 0x000100000b0f7892 */ /* 0x000fc4000f8efc3f */
[----:B------:R-:W-:Y:S02]  /*2ea0*/  ULOP3.LUT UR7, UR7, 0x10000, URZ, 0xfc, !UPT ;  /* 0x0001000007077892 */ /* 0x000fe4000f8efc3f */
[----:B------:R-:W-:Y:S02]  /*2eb0*/  UISETP.NE.U32.AND UP0, UPT, UR8, URZ, UPT ;  /* 0x0000003f0800728c */ /* 0x000fe4000bf05070 */
[----:B------:R-:W-:Y:S02]  /*2ec0*/  UIMAD UR8, UR12, 0xa00, UR7 ;  /* 0x00000a000c0878a4 */ /* 0x000fe4000f8e0207 */
[----:B------:R-:W-:Y:S02]  /*2ed0*/  ULEA UR14, UR12, UR15, 0xb ;  /* 0x0000000f0c0e7291 */ /* 0x000fe4000f8e583f */
[----:B------:R-:W-:Y:S02]  /*2ee0*/  UIADD3 UR22, UR8, 0x100, URZ ;  /* 0x0000010008167890 */ /* 0x000fe4000fffe03f */
[----:B------:R-:W-:Y:S01]  /*2ef0*/  UIADD3 UR7, UR8, 0x200, URZ ;  /* 0x0000020008077890 */ /* 0x000fe2000fffe03f */
[----:B------:R-:W-:-:S02]  /*2f00*/  UMOV UR17, 0x40000040 ;  /* 0x4000004000117882 */ /* 0x000fc40000000000 */
[----:B------:R-:W-:Y:S01]  /*2f10*/  UMOV UR16, UR14 ;  /* 0x0000000e00107c82 */ /* 0x000fe20008000000 */
[----:B------:R-:W-:Y:S01]  /*2f20*/  UMOV UR18, UR8 ;  /* 0x0000000800127c82 */ /* 0x000fe20008000000 */
[----:B------:R-:W-:Y:S01]  /*2f30*/  UMOV UR19, 0x40000040 ;  /* 0x4000004000137882 */ /* 0x000fe20000000000 */
[----:B------:R-:W-:Y:S01]  /*2f40*/  UMOV UR20, UR16 ;  /* 0x0000001000147c82 */ /* 0x000fe20008000000 */
[----:B------:R-:W-:Y:S01]  /*2f50*/  UMOV UR21, UR17 ;  /* 0x0000001100157c82 */ /* 0x000fe20008000000 */
[----:B------:R-:W-:Y:S01]  /*2f60*/  UIADD3 UR15, UR8, 0x300, URZ ;  /* 0x00000300080f7890 */ /* 0x000fe2000fffe03f */
[----:B------:R-:W-:Y:S01]  /*2f70*/  QGMMA.64x32x32.F32.E4M3.E4M3 R88, gdesc[UR16], R88, UP0 ;  /* 0x00600000105879f3 */ /* 0x000fe2000bf00858 */
[----:B------:R-:W-:Y:S01]  /*2f80*/  UMOV UR23, 0x40000040 ;  /* 0x4000004000177882 */ /* 0x000fe20000000000 */
[----:B------:R-:W-:Y:S01]  /*2f90*/  UMOV UR18, UR7 ;  /* 0x0000000700127c82 */ /* 0x000fe20008000000 */
[----:B------:R-:W-:Y:S01]  /*2fa0*/  UMOV UR19, 0x40000040 ;  /* 0x4000004000137882 */ /* 0x000fe20000000000 */
[----:B------:R-:W-:Y:S01]  /*2fb0*/  QGMMA.64x32x32.F32.E4M3.E4M3 R72, gdesc[UR20], R72, UP0 ;  /* 0x00600000144879f3 */ /* 0x000fe2000bf00848 */
[----:B------:R-:W-:-:S02]  /*2fc0*/  UIADD3 UR20, UR8, 0x400, URZ ;  /* 0x0000040008147890 */ /* 0x000fc4000fffe03f */
[----:B------:R-:W-:Y:S01]  /*2fd0*/  UIADD3 UR22, UR8, 0x102, URZ ;  /* 0x0000010208167890 */ /* 0x000fe2000fffe03f */
[----:B------:R-:W-:Y:S01]  /*2fe0*/  QGMMA.64x32x32.F32.E4M3.E4M3 R56, gdesc[UR16], R56, UP0 ;  /* 0x00600000103879f3 */ /* 0x000fe2000bf00838 */
[----:B------:R-:W-:Y:S01]  /*2ff0*/  UMOV UR18, UR15 ;  /* 0x0000000f00127c82 */ /* 0x000fe20008000000 */
[----:B------:R-:W-:Y:S01]  /*3000*/  UMOV UR19, 0x40000040 ;  /* 0x4000004000137882 */ /* 0x000fe20000000000 */
[----:B------:R-:W-:Y:S01]  /*3010*/  UIADD3 UR7, UR8, 0x202, URZ ;  /* 0x0000020208077890 */ /* 0x000fe2000fffe03f */
[----:B------:R-:W-:Y:S01]  /*3020*/  QGMMA.64x32x32.F32.E4M3.E4M3 R40, gdesc[UR16], R40, UP0 ;  /* 0x00600000102879f3 */ /* 0x000fe2000bf00828 */
[----:B------:R-:W-:Y:S01]  /*3030*/  UMOV UR18, UR20 ;  /* 0x0000001400127c82 */ /* 0x000fe20008000000 */
[----:B------:R-:W-:Y:S01]  /*3040*/  UMOV UR19, 0x40000040 ;  /* 0x4000004000137882 */ /* 0x000fe20000000000 */
[----:B------:R-:W-:Y:S01]  /*3050*/  UIADD3 UR15, UR8, 0x302, URZ ;  /* 0x00000302080f7890 */ /* 0x000fe2000fffe03f */
[----:B------:R-:W-:Y:S01]  /*3060*/  QGMMA.64x32x32.F32.E4M3.E4M3 R24, gdesc[UR16], R24, UP0 ;  /* 0x00600000101879f3 */ /* 0x000fe2000bf00818 */
[----:B------:R-:W-:-:S02]  /*3070*/  UIADD3 UR16, UR14, 0x2, URZ ;  /* 0x000000020e107890 */ /* 0x000fc4000fffe03f */
[----:B------:R-:W-:Y:S01]  /*3080*/  UIADD3 UR18, UR8, 0x2, URZ ;  /* 0x0000000208127890 */ /* 0x000fe2000fffe03f */
[----:B------:R-:W-:Y:S01]  /*3090*/  UMOV UR17, 0x40000040 ;  /* 0x4000004000117882 */ /* 0x000fe20000000000 */
[----:B------:R-:W-:Y:S01]  /*30a0*/  UMOV UR19, 0x40000040 ;  /* 0x4000004000137882 */ /* 0x000fe20000000000 */
[----:B------:R-:W-:Y:S02]  /*30b0*/  UMOV UR21, UR17 ;  /* 0x0000001100157c82 */ /* 0x000fe40008000000 */
[----:B------:R-:W-:Y:S01]  /*30c0*/  UMOV UR20, UR16 ;  /* 0x0000001000147c82 */ /* 0x000fe20008000000 */
[----:B------:R-:W-:Y:S01]  /*30d0*/  UMOV UR23, 0x40000040 ;  /* 0x4000004000177882 */ /* 0x000fe20000000000 */
[----:B------:R-:W-:-:S04]  /*30e0*/  UIADD3 UR6, UR6, 0x8, URZ ;  /* 0x0000000806067890 */ /* 0x000fc8000fffe03f */
[----:B------:R-:W-:Y:S01]  /*30f0*/  UISETP.NE.AND UP0, UPT, UR6, UR13, UPT ;  /* 0x0000000d0600728c */ /* 0x000fe2000bf05270 */
[----:B------:R-:W-:Y:S01]  /*3100*/  QGMMA.64x32x32.F32.E4M3.E4M3 R88, gdesc[UR16], R88 ;  /* 0x00600000105879f3 */ /* 0x000fe20008700858 */
[----:B------:R-:W-:Y:S01]  /*3110*/  UMOV UR18, UR7 ;  /* 0x0000000700127c82 */ /* 0x000fe20008000000 */
[----:B------:R-:W-:Y:S01]  /*3120*/  UMOV UR19, 0x40000040 ;  /* 0x4000004000137882 */ /* 0x000fe20000000000 */
[----:B------:R-:W-:Y:S01]  /*3130*/  UIADD3 UR7, UR8, 0x204, URZ ;  /* 0x0000020408077890 */ /* 0x000fe2000fffe03f */
[----:B------:R-:W-:Y:S01]  /*3140*/  QGMMA.64x32x32.F32.E4M3.E4M3 R72, gdesc[UR20], R72 ;  /* 0x00600000144879f3 */ /* 0x000fe20008700848 */
[----:B------:R-:W-:Y:S02]  /*3150*/  UIADD3 UR20, UR8, 0x402, URZ ;  /* 0x0000040208147890 */ /* 0x000fe4000fffe03f */
[----:B------:R-:W-:Y:S01]  /*3160*/  UIADD3 UR22, UR8, 0x104, URZ ;  /* 0x0000010408167890 */ /* 0x000fe2000fffe03f */
[----:B------:R-:W-:Y:S01]  /*3170*/  QGMMA.64x32x32.F32.E4M3.E4M3 R56, gdesc[UR16], R56 ;  /* 0x00600000103879f3 */ /* 0x000fe20008700838 */
        /* <DEDUP_REMOVED lines=8> */
[----:B------:R-:W-:-:S02]  /*3200*/  UIADD3 UR16, UR14, 0x4, URZ ;  /* 0x000000040e107890 */ /* 0x000fc4000fffe03f */
[----:B------:R-:W-:Y:S01]  /*3210*/  UIADD3 UR18, UR8, 0x4, URZ ;  /* 0x0000000408127890 */ /* 0x000fe2000fffe03f */
[----:B------:R-:W-:Y:S01]  /*3220*/  UMOV UR17, 0x40000040 ;  /* 0x4000004000117882 */ /* 0x000fe20000000000 */
[----:B------:R-:W-:Y:S01]  /*3230*/  UMOV UR19, 0x40000040 ;  /* 0x4000004000137882 */ /* 0x000fe20000000000 */
[----:B------:R-:W-:Y:S02]  /*3240*/  UMOV UR21, UR17 ;  /* 0x0000001100157c82 */ /* 0x000fe40008000000 */
[----:B------:R-:W-:-:S04]  /*3250*/  UMOV UR20, UR16 ;  /* 0x0000001000147c82 */ /* 0x000fc80008000000 */
        /* <DEDUP_REMOVED lines=98> */
[----:B------:R-:W-:Y:S01]  /*3880*/  UMOV UR23, 0x40000040 ;  /* 0x4000004000177882 */ /* 0x000fe20000000000 */
[----:B------:R-:W-:Y:S01]  /*3890*/  QGMMA.64x32x32.F32.E4M3.E4M3 R40, gdesc[UR16], R40 ;  /* 0x00600000102879f3 */ /* 0x000fe20008700828 */
[----:B------:R-:W-:Y:S01]  /*38a0*/  UMOV UR18, UR20 ;  /* 0x0000001400127c82 */ /* 0x000fe20008000000 */
[----:B------:R-:W-:-:S02]  /*38b0*/  UMOV UR19, 0x40000040 ;  /* 0x4000004000137882 */ /* 0x000fc40000000000 */
[----:B------:R-:W-:Y:S01]  /*38c0*/  QGMMA.64x32x32.F32.E4M3.E4M3 R24, gdesc[UR16], R24 ;  /* 0x00600000101879f3 */ /* 0x000fe20008700818 */
[----:B------:R-:W-:Y:S02]  /*38d0*/  UIADD3 UR16, UR14, 0x406, URZ ;  /* 0x000004060e107890 */ /* 0x000fe4000fffe03f */
[----:B------:R-:W-:Y:S02]  /*38e0*/  UIADD3 UR18, UR8, 0x506, URZ ;  /* 0x0000050608127890 */ /* 0x000fe4000fffe03f */
[----:B------:R-:W-:Y:S01]  /*38f0*/  UIADD3 UR14, UR8, 0x806, URZ ;  /* 0x00000806080e7890 */ /* 0x000fe2000fffe03f */
[----:B------:R-:W-:Y:S01]  /*3900*/  UMOV UR17, 0x40000040 ;  /* 0x4000004000117882 */ /* 0x000fe20000000000 */
[----:B------:R-:W-:Y:S01]  /*3910*/  UMOV UR19, 0x40000040 ;  /* 0x4000004000137882 */ /* 0x000fe20000000000 */
[----:B------:R-:W-:Y:S01]  /*3920*/  UMOV UR20, UR16 ;  /* 0x0000001000147c82 */ /* 0x000fe20008000000 */
[----:B------:R-:W-:Y:S01]  /*3930*/  UMOV UR21, UR17 ;  /* 0x0000001100157c82 */ /* 0x000fe20008000000 */
[----:B------:R-:W-:-:S02]  /*3940*/  UIADD3 UR8, UR8, 0x906, URZ ;  /* 0x0000090608087890 */ /* 0x000fc4000fffe03f */
[----:B------:R-:W-:Y:S01]  /*3950*/  QGMMA.64x32x32.F32.E4M3.E4M3 R88, gdesc[UR16], R88 ;  /* 0x00600000105879f3 */ /* 0x000fe20008700858 */
[----:B------:R-:W-:Y:S01]  /*3960*/  UMOV UR18, UR7 ;  /* 0x0000000700127c82 */ /* 0x000fe20008000000 */
[----:B------:R-:W-:Y:S01]  /*3970*/  UMOV UR19, 0x40000040 ;  /* 0x4000004000137882 */ /* 0x000fe20000000000 */
[----:B------:R-:W-:Y:S01]  /*3980*/  USEL UR7, URZ, 0x1, UP0 ;  /* 0x000000013f077887 */ /* 0x000fe20008000000 */
[----:B------:R-:W-:Y:S04]  /*3990*/  QGMMA.64x32x32.F32.E4M3.E4M3 R72, gdesc[UR20], R72 ;  /* 0x00600000144879f3 */ /* 0x000fe80008700848 */
[----:B------:R-:W-:Y:S01]  /*39a0*/  QGMMA.64x32x32.F32.E4M3.E4M3 R56, gdesc[UR16], R56 ;  /* 0x00600000103879f3 */ /* 0x000fe20008700838 */
[----:B------:R-:W-:Y:S01]  /*39b0*/  UMOV UR18, UR14 ;  /* 0x0000000e00127c82 */ /* 0x000fe20008000000 */
[----:B------:R-:W-:Y:S01]  /*39c0*/  UMOV UR19, 0x40000040 ;  /* 0x4000004000137882 */ /* 0x000fe20000000000 */
[----:B------:R-:W-:Y:S01]  /*39d0*/  ISETP.NE.AND P0, PT, RZ, UR7, PT ;  /* 0x00000007ff007c0c */ /* 0x000fe2000bf05270 */
[----:B------:R-:W-:Y:S01]  /*39e0*/  QGMMA.64x32x32.F32.E4M3.E4M3 R40, gdesc[UR16], R40 ;  /* 0x00600000102879f3 */ /* 0x000fe20008700828 */
[----:B------:R-:W-:Y:S01]  /*39f0*/  UMOV UR18, UR8 ;  /* 0x0000000800127c82 */ /* 0x000fe20008000000 */
[----:B------:R-:W-:-:S02]  /*3a00*/  UMOV UR19, 0x40000040 ;  /* 0x4000004000137882 */ /* 0x000fc40000000000 */
[----:B------:R-:W-:Y:S03]  /*3a10*/  QGMMA.64x32x32.F32.E4M3.E4M3 R24, gdesc[UR16], R24, gsb0 ;  /* 0x00600000101879f3 */ /* 0x000fe60008000818 */
[----:B------:R-:W-:-:S05]  /*3a20*/  WARPGROUP.DEPBAR.LE gsb0, 0x1 ;  /* 0x00008000000079c5 */ /* 0x000fca0000010100 */
[----:B------:R-:W-:Y:S05]  /*3a30*/  @!P0 BRA `(.L_x_28) ;  /* 0x0000000400488947 */ /* 0x000fea0003800000 */
[----:B------:R-:W-:Y:S02]  /*3a40*/  WARPGROUP.DEPBAR.LE gsb0, 0x0 ;  /* 0x00008000000079c5 */ /* 0x000fe40000010000 */
[----:B------:R-:W-:-:S01]  /*3a50*/  FADD R173, R88, R173 ;  /* 0x000000ad58ad7221 */ /* 0x000fc20000000000 */
[----:B------:R-:W-:Y:S01]  /*3a60*/  FADD R168, R89, R168 ;  /* 0x000000a859a87221 */ /* 0x000fe20000000000 */
        /* <DEDUP_REMOVED lines=78> */
[----:B------:R-:W-:-:S06]  /*3f50*/  UMOV UR6, URZ ;  /* 0x0000003f00067c82 */ /* 0x000fcc0008000000 */
.L_x_28:
[----:B------:R-:W-:Y:S05]  /*3f60*/  @!P1 BRA `(.L_x_29) ;  /* 0x0000000000049947 */ /* 0x000fea0003800000 */
[----:B------:R-:W-:Y:S01]  /*3f70*/  BPT.TRAP 0x1 ;  /* 0x000000040000795c */ /* 0x000fe20000300000 */
.L_x_29:
[----:B------:R-:W-:-:S13]  /*3f80*/  ISETP.NE.AND P0, PT, R5, RZ, PT ;  /* 0x000000ff0500720c */ /* 0x000fda0003f05270 */
[----:B01----:R-:W-:-:S05]  /*3f90*/  @P0 LEA R175, R174, UR10, 0x3 ;  /* 0x0000000aaeaf0c11 */ /* 0x003fca000f8e18ff */
[----:B------:R-:W-:-:S05]  /*3fa0*/  @P0 VIADD R175, R175, 0x18 ;  /* 0x00000018afaf0836 */ /* 0x000fca0000000000 */
[----:B------:R-:W-:-:S04]  /*3fb0*/  @P0 PRMT R175, R6, 0x654, R175 ;  /* 0x0000065406af0816 */ /* 0x000fc800000000af */
[----:B------:R0:W-:Y:S01]  /*3fc0*/  @P0 SYNCS.ARRIVE.TRANS64.RED.A1T0 RZ, [R175+URZ], RZ ;  /* 0x000000ffafff09a7 */ /* 0x0001e2000810043f */
[----:B------:R-:W-:-:S13]  /*3fd0*/  ISETP.GT.U32.AND P0, PT, R4, 0x1, PT ;  /* 0x000000010400780c */ /* 0x000fda0003f04070 */
[----:B0-----:R-:W-:Y:S05]  /*3fe0*/  @P0 BRA `(.L_x_30) ;  /* 0x0000000000040947 */ /* 0x001fea0003800000 */
[----:B------:R-:W-:Y:S01]  /*3ff0*/  BPT.TRAP 0x1 ;  /* 0x000000040000795c */ /* 0x000fe20000300000 */
.L_x_30:
[----:B------:R-:W-:Y:S01]  /*4000*/  UIADD3 UR12, UR12, 0x1, URZ ;  /* 0x000000010c0c7890 */ /* 0x000fe2000fffe03f */
[----:B------:R-:W-:Y:S01]  /*4010*/  ISETP.GT.AND P1, PT, R172, 0x1, PT ;  /* 0x00000001ac00780c */ /* 0x000fe20003f24270 */
[----:B------:R-:W-:Y:S02]  /*4020*/  VIADD R174, R174, 0x1 ;  /* 0x00000001aeae7836 */ /* 0x000fe40000000000 */
[----:B------:R-:W-:Y:S01]  /*4030*/  UISETP.NE.AND UP0, UPT, UR12, 0x3, UPT ;  /* 0x000000030c00788c */ /* 0x000fe2000bf05270 */
[----:B------:R-:W-:Y:S02]  /*4040*/  VIADD R172, R172, 0xffffffff ;  /* 0xffffffffacac7836 */ /* 0x000fe40000000000 */
[C---:B------:R-:W-:Y:S01]  /*4050*/  ISETP.NE.AND P0, PT, R174.reuse, 0x3, PT ;  /* 0x00000003ae00780c */ /* 0x040fe20003f05270 */
[----:B------:R-:W-:Y:S02]  /*4060*/  USEL UR8, URZ, 0x1, UP0 ;  /* 0x000000013f087887 */ /* 0x000fe40008000000 */
[----:B------:R-:W-:Y:S01]  /*4070*/  USEL UR12, UR12, URZ, UP0 ;  /* 0x0000003f0c0c7287 */ /* 0x000fe20008000000 */
[----:B------:R-:W-:-:S03]  /*4080*/  SEL R174, R174, RZ, P0 ;  /* 0x000000ffaeae7207 */ /* 0x000fc60000000000 */
[----:B------:R-:W-:Y:S01]  /*4090*/  LOP3.LUT R177, R177, UR8, RZ, 0x3c, !PT ;  /* 0x00000008b1b17c12 */ /* 0x000fe2000f8e3cff */
[----:B------:R-:W-:Y:S01]  /*40a0*/  UMOV UR8, 0x1 ;  /* 0x0000000100087882 */ /* 0x000fe20000000000 */
[----:B------:R-:W-:Y:S06]  /*40b0*/  @P1 BRA `(.L_x_31) ;  /* 0xffffffec00241947 */ /* 0x000fec000383ffff */
.L_x_23:
[----:B------:R-:W-:Y:S01]  /*40c0*/  UISETP.NE.AND UP0, UPT, UR6, URZ, UPT ;  /* 0x0000003f0600728c */ /* 0x000fe2000bf05270 */
[----:B------:R-:W0:Y:S03]  /*40d0*/  LDC R172, c[0x0][0x28c] ;  /* 0x0000a300ffac7b82 */ /* 0x000e260000000800 */
[----:B------:R-:W-:-:S06]  /*40e0*/  USEL UR6, URZ, 0x1, !UP0 ;  /* 0x000000013f067887 */ /* 0x000fcc000c000000 */
[----:B------:R-:W-:Y:S02]  /*40f0*/  ISETP.NE.AND P0, PT, RZ, UR6, PT ;  /* 0x00000006ff007c0c */ /* 0x000fe4000bf05270 */
[----:B0-----:R-:W-:-:S11]  /*4100*/  ISETP.GE.AND P1, PT, R172, 0x1, PT ;  /* 0x00000001ac00780c */ /* 0x001fd60003f26270 */
[----:B------:R-:W-:Y:S05]  /*4110*/  @!P0 BRA `(.L_x_32) ;  /* 0x0000000400448947 */ /* 0x000fea0003800000 */
[----:B------:R-:W-:Y:S02]  /*4120*/  WARPGROUP.DEPBAR.LE gsb0, 0x0 ;  /* 0x00008000000079c5 */ /* 0x000fe40000010000 */
[----:B------:R-:W-:Y:S01]  /*4130*/  FADD R173, R88, R173 ;  /* 0x000000ad58ad7221 */ /* 0x000fe20000000000 */
        /* <DEDUP_REMOVED lines=78> */
[----:B------:R-:W-:-:S07]  /*4620*/  FADD R14, R14, R39 ;  /* 0x000000270e0e7221 */ /* 0x000fce0000000000 */
.L_x_32:
[----:B------:R-:W-:Y:S02]  /*4630*/  WARPGROUP.DEPBAR.LE gsb0, 0x0 ;  /* 0x00008000000079c5 */ /* 0x000fe40000010000 */
[----:B------:R-:W-:Y:S05]  /*4640*/  @!P1 BRA `(.L_x_33) ;  /* 0x0000000000549947 */ /* 0x000fea0003800000 */
[----:B------:R-:W-:-:S13]  /*4650*/  ISETP.NE.AND P0, PT, R170, 0x3, PT ;  /* 0x00000003aa00780c */ /* 0x000fda0003f05270 */
[----:B------:R-:W-:Y:S05]  /*4660*/  @!P0 BRA `(.L_x_34) ;  /* 0x0000000000048947 */ /* 0x000fea0003800000 */
[----:B------:R-:W-:Y:S01]  /*4670*/  BPT.TRAP 0x1 ;  /* 0x000000040000795c */ /* 0x000fe20000300000 */
.L_x_34:
[----:B------:R-:W-:Y:S01]  /*4680*/  ISETP.NE.AND P0, PT, R5, RZ, PT ;  /* 0x000000ff0500720c */ /* 0x000fe20003f05270 */
[----:B------:R-:W-:Y:S01]  /*4690*/  BSSY B0, `(.L_x_35) ;  /* 0x000000e000007945 */ /* 0x000fe20003800000 */
[----:B------:R-:W-:-:S11]  /*46a0*/  ISETP.GT.U32.AND P1, PT, R4, 0x1, PT ;  /* 0x000000010400780c */ /* 0x000fd60003f24070 */
[----:B------:R-:W-:Y:S05]  /*46b0*/  @!P0 BRA `(.L_x_36) ;  /* 0x00000000002c8947 */ /* 0x000fea0003800000 */
[----:B------:R-:W-:-:S04]  /*46c0*/  UISETP.LT.AND UP0, UPT, UR9, 0x1, UPT ;  /* 0x000000010900788c */ /* 0x000fc8000bf01270 */
[----:B------:R-:W-:-:S04]  /*46d0*/  USEL UR8, UR9, 0x1, UP0 ;  /* 0x0000000109087887 */ /* 0x000fc80008000000 */
[----:B------:R-:W-:-:S04]  /*46e0*/  UIADD3 UR8, UR5, UR9, -UR8 ;  /* 0x0000000905087290 */ /* 0x000fc8000fffe808 */
[----:B------:R-:W-:-:S04]  /*46f0*/  UIMAD.WIDE.U32 UR6, UR8, -0x55555555, URZ ;  /* 0xaaaaaaab080678a5 */ /* 0x000fc8000f8e003f */
[----:B------:R-:W-:-:S04]  /*4700*/  USHF.R.U32.HI UR6, URZ, 0x1, UR7 ;  /* 0x000000013f067899 */ /* 0x000fc80008011607 */
[----:B------:R-:W-:-:S04]  /*4710*/  UIMAD UR8, UR6, -0x3, UR8 ;  /* 0xfffffffd060878a4 */ /* 0x000fc8000f8e0208 */
[----:B------:R-:W-:-:S04]  /*4720*/  ULEA UR8, UR8, UR10, 0x3 ;  /* 0x0000000a08087291 */ /* 0x000fc8000f8e183f */
[----:B------:R-:W-:-:S06]  /*4730*/  UIADD3 UR8, UR8, 0x18, URZ ;  /* 0x0000001808087890 */ /* 0x000fcc000fffe03f */
[----:B------:R-:W-:-:S05]  /*4740*/  IMAD.U32 R25, RZ, RZ, UR8 ;  /* 0x00000008ff197e24 */ /* 0x000fca000f8e00ff */
[----:B------:R-:W-:-:S04]  /*4750*/  PRMT R24, R6, 0x654, R25 ;  /* 0x0000065406187816 */ /* 0x000fc80000000019 */
[----:B------:R0:W-:Y:S03]  /*4760*/  SYNCS.ARRIVE.TRANS64.RED.A1T0 RZ, [R24+URZ], RZ ;  /* 0x000000ff18ff79a7 */ /* 0x0001e6000810043f */
.L_x_36:
[----:B------:R-:W-:Y:S05]  /*4770*/  BSYNC B0 ;  /* 0x0000000000007941 */ /* 0x000fea0003800000 */
.L_x_35:
[----:B------:R-:W-:Y:S05]  /*4780*/  @P1 BRA `(.L_x_33) ;  /* 0x0000000000041947 */ /* 0x000fea0003800000 */
[----:B------:R-:W-:Y:S01]  /*4790*/  BPT.TRAP 0x1 ;  /* 0x000000040000795c */ /* 0x000fe20000300000 */
.L_x_33:
[----:B------:R-:W1:Y:S01]  /*47a0*/  LDC R28, c[0x0][0x288] ;  /* 0x0000a200ff1c7b82 */ /* 0x000e620000000800 */
[--C-:B0-----:R-:W-:Y:S01]  /*47b0*/  SHF.R.U32.HI R24, RZ, 0x2, R0.reuse ;  /* 0x00000002ff187819 */ /* 0x101fe20000011600 */
[----:B------:R-:W-:Y:S01]  /*47c0*/  IMAD R33, R8, 0xa0, RZ ;  /* 0x000000a008217824 */ /* 0x000fe200078e02ff */
[----:B------:R-:W-:Y:S01]  /*47d0*/  SHF.R.U32.HI R27, RZ, 0x7, R0 ;  /* 0x00000007ff1b7819 */ /* 0x000fe20000011600 */
[----:B------:R-:W-:Y:S01]  /*47e0*/  UIADD3 UR5, UR9, UR5, URZ ;  /* 0x0000000509057290 */ /* 0x000fe2000fffe03f */
[----:B------:R-:W-:Y:S01]  /*47f0*/  LOP3.LUT R26, R0, 0x60, RZ, 0xc0, !PT ;  /* 0x00000060001a7812 */ /* 0x000fe200078ec0ff */
[----:B------:R-:W-:Y:S01]  /*4800*/  ULDC UR12, c[0x0][0x284] ;  /* 0x0000a100000c7ab9 */ /* 0x000fe20000000800 */
[----:B------:R-:W-:Y:S01]  /*4810*/  LOP3.LUT R25, R24, 0x7, RZ, 0xc0, !PT ;  /* 0x0000000718197812 */ /* 0x000fe200078ec0ff */
[----:B------:R-:W-:Y:S01]  /*4820*/  UISETP.GT.U32.AND UP0, UPT, UR5, 0x2, UPT ;  /* 0x000000020500788c */ /* 0x000fe2000bf04070 */
[----:B------:R-:W-:Y:S01]  /*4830*/  LOP3.LUT R24, R27, 0x1, RZ, 0xc0, !PT ;  /* 0x000000011b187812 */ /* 0x000fe200078ec0ff */
[----:B------:R-:W-:Y:S01]  /*4840*/  UISETP.GE.U32.AND UP1, UPT, UR9, 0x3, UPT ;  /* 0x000000030900788c */ /* 0x000fe2000bf26070 */
[----:B------:R-:W-:Y:S01]  /*4850*/  SHF.R.U32.HI R30, RZ, 0x1, R26 ;  /* 0x00000001ff1e7819 */ /* 0x000fe2000001161a */
[----:B------:R-:W-:Y:S01]  /*4860*/  UISETP.LT.U32.AND UP0, UPT, UR9, 0x3, UP0 ;  /* 0x000000030900788c */ /* 0x000fe20008701070 */
[----:B------:R-:W-:Y:S01]  /*4870*/  LOP3.LUT R26, R0, 0x3, RZ, 0xc0, !PT ;  /* 0x00000003001a7812 */ /* 0x000fe200078ec0ff */
[----:B------:R-:W-:Y:S01]  /*4880*/  IMAD.SHL.U32 R32, R24, 0x40, RZ ;  /* 0x0000004018207824 */ /* 0x000fe200078e00ff */
[----:B------:R-:W-:Y:S01]  /*4890*/  IADD3 R27, RZ, -R30, -R25 ;  /* 0x8000001eff1b7210 */ /* 0x000fe20007ffe819 */
[----:B------:R-:W-:Y:S01]  /*48a0*/  ULDC.64 UR10, c[0x0][0x5d0] ;  /* 0x00017400000a7ab9 */ /* 0x000fe20000000a00 */
[----:B------:R-:W-:Y:S01]  /*48b0*/  SHF.R.S32.HI R36, RZ, 0x1f, R7 ;  /* 0x0000001fff247819 */ /* 0x000fe20000011407 */
[----:B------:R-:W-:Y:S01]  /*48c0*/  UIMAD.WIDE.U32 UR6, UR5, -0x55555555, URZ ;  /* 0xaaaaaaab050678a5 */ /* 0x000fe2000f8e003f */
[----:B------:R-:W-:Y:S01]  /*48d0*/  LOP3.LUT R25, R32, 0x40, R25, 0xe2, !PT ;  /* 0x0000004020197812 */ /* 0x000fe200078ee219 */
[----:B------:R-:W-:Y:S01]  /*48e0*/  IMAD R31, R24, -0x40, R27 ;  /* 0xffffffc0181f7824 */ /* 0x000fe200078e021b */
[----:B------:R-:W-:Y:S01]  /*48f0*/  USEL UR8, URZ, 0x1, !UP0 ;  /* 0x000000013f087887 */ /* 0x000fe2000c000000 */
[----:B------:R-:W-:Y:S01]  /*4900*/  IMAD.SHL.U32 R24, R9, 0x80, RZ ;  /* 0x0000008009187824 */ /* 0x000fe200078e00ff */
[----:B------:R-:W-:Y:S01]  /*4910*/  USHF.R.U32.HI UR6, URZ, 0x1, UR7 ;  /* 0x000000013f067899 */ /* 0x000fe20008011607 */
[----:B-1----:R-:W-:Y:S01]  /*4920*/  IMAD R32, R26, -0x2, R28 ;  /* 0xfffffffe1a207824 */ /* 0x002fe200078e021c */
[----:B------:R-:W-:Y:S01]  /*4930*/  ISETP.GE.AND P0, PT, R33, R28, PT ;  /* 0x0000001c2100720c */ /* 0x000fe20003f06270 */
[----:B------:R-:W-:Y:S01]  /*4940*/  IMAD.SHL.U32 R28, R0, 0x2, RZ ;  /* 0x00000002001c7824 */ /* 0x000fe200078e00ff */
[----:B------:R-:W-:Y:S01]  /*4950*/  ULOP3.LUT UR4, UR4, UR8, URZ, 0x3c, !UPT ;  /* 0x0000000804047292 */ /* 0x000fe2000f8e3c3f */
[----:B------:R-:W-:Y:S01]  /*4960*/  IMAD R8, R36, UR10, RZ ;  /* 0x0000000a24087c24 */ /* 0x000fe2000f8e02ff */
[C---:B------:R-:W-:Y:S01]  /*4970*/  ISETP.GE.OR P0, PT, R24.reuse, UR12, P0 ;  /* 0x0000000c18007c0c */ /* 0x040fe20008706670 */
[----:B------:R-:W-:Y:S01]  /*4980*/  IMAD.WIDE R26, R9, 0x80, RZ ;  /* 0x00000080091a7825 */ /* 0x000fe200078e02ff */
[----:B------:R-:W-:Y:S01]  /*4990*/  LOP3.LUT R28, R33, 0x6, R28, 0xf8, !PT ;  /* 0x00000006211c7812 */ /* 0x000fe200078ef81c */
[----:B------:R-:W-:Y:S01]  /*49a0*/  UIMAD UR5, UR6, -0x3, UR5 ;  /* 0xfffffffd060578a4 */ /* 0x000fe2000f8e0205 */
[----:B------:R-:W-:Y:S01]  /*49b0*/  IADD3 R31, -R24, UR12, R31 ;  /* 0x0000000c181f7c10 */ /* 0x000fe2000fffe11f */
[----:B------:R-:W-:Y:S01]  /*49c0*/  IMAD R35, R7, UR11, R8 ;  /* 0x0000000b07237c24 */ /* 0x000fe2000f8e0208 */
[----:B------:R-:W-:Y:S01]  /*49d0*/  SHF.R.S32.HI R29, RZ, 0x1f, R28 ;  /* 0x0000001fff1d7819 */ /* 0x000fe2000001141c */
[----:B------:R-:W-:Y:S01]  /*49e0*/  @UP1 ULOP3.LUT UR4, UR4, 0x1, UR6, 0x78, !UPT ;  /* 0x0000000104041892 */ /* 0x000fe2000f8e7806 */
[----:B------:R-:W-:Y:S01]  /*49f0*/  LOP3.LUT R37, R26, R25, R30, 0xfe, !PT ;  /* 0x000000191a257212 */ /* 0x000fe200078efe1e */
[----:B------:R-:W-:-:S02]  /*4a00*/  IMAD.IADD R32, R32, 0x1, -R33 ;  /* 0x0000000120207824 */ /* 0x000fc400078e0a21 */
[----:B------:R-:W-:-:S04]  /*4a10*/  IMAD.WIDE.U32 R8, R7, UR10, R28 ;  /* 0x0000000a07087c25 */ /* 0x000fc8000f8e001c */
[----:B------:R-:W-:Y:S02]  /*4a20*/  IMAD.IADD R9, R9, 0x1, R35 ;  /* 0x0000000109097824 */ /* 0x000fe400078e0223 */
[----:B------:R-:W-:Y:S01]  /*4a30*/  IMAD.MOV.U32 R30, RZ, RZ, -0x1 ;  /* 0xffffffffff1e7424 */ /* 0x000fe200078e00ff */
[----:B------:R-:W-:Y:S06]  /*4a40*/  @P0 BRA `(.L_x_37) ;  /* 0x0000005c00140947 */ /* 0x000fec0003800000 */
[----:B------:R-:W0:Y:S01]  /*4a50*/  LDC.64 R34, c[0x0][0x5c8] ;  /* 0x00017200ff227b82 */ /* 0x000e220000000a00 */
[----:B------:R-:W-:Y:S01]  /*4a60*/  ULDC.64 UR6, c[0x0][0x5c0] ;  /* 0x0001700000067ab9 */ /* 0x000fe20000000a00 */
[----:B------:R-:W-:Y:S01]  /*4a70*/  BSSY B0, `(.L_x_37) ;  /* 0x00005c2000007945 */ /* 0x000fe20003800000 */
[-C--:B0-----:R-:W-:Y:S02]  /*4a80*/  IMAD R24, R27, R34.reuse, RZ ;  /* 0x000000221b187224 */ /* 0x081fe400078e02ff */
[----:B------:R-:W-:-:S04]  /*4a90*/  IMAD.WIDE.U32 R8, R37, R34, R8 ;  /* 0x0000002225087225 */ /* 0x000fc800078e0008 */
[----:B------:R-:W-:Y:S01]  /*4aa0*/  IMAD R33, R37, R35, R24 ;  /* 0x0000002325217224 */ /* 0x000fe200078e0218 */
[----:B------:R-:W-:Y:S02]  /*4ab0*/  LEA R25, P0, R34, R8, 0x3 ;  /* 0x0000000822197211 */ /* 0x000fe400078018ff */
[----:B------:R-:W-:Y:S01]  /*4ac0*/  IADD3 R24, P1, R8, UR6, RZ ;  /* 0x0000000608187c10 */ /* 0x000fe2000ff3e0ff */
[----:B------:R-:W-:Y:S01]  /*4ad0*/  IMAD.IADD R33, R9, 0x1, R33 ;  /* 0x0000000109217824 */ /* 0x000fe200078e0221 */
[----:B------:R-:W-:-:S04]  /*4ae0*/  IADD3 R8, P2, R25, UR6, RZ ;  /* 0x0000000619087c10 */ /* 0x000fc8000ff5e0ff */
[----:B------:R-:W-:Y:S02]  /*4af0*/  LEA.HI.X R9, R34, R33, R35, 0x3, P0 ;  /* 0x0000002122097211 */ /* 0x000fe400000f1c23 */
[----:B---3-5:R-:W-:Y:S02]  /*4b00*/  FSETP.NEU.AND P0, PT, R11, RZ, PT ;  /* 0x000000ff0b00720b */ /* 0x028fe40003f0d000 */
[----:B------:R-:W-:Y:S02]  /*4b10*/  IADD3.X R25, R33, UR7, RZ, P1, !PT ;  /* 0x0000000721197c10 */ /* 0x000fe40008ffe4ff */
[----:B------:R-:W-:-:S09]  /*4b20*/  IADD3.X R9, R9, UR7, RZ, P2, !PT ;  /* 0x0000000709097c10 */ /* 0x000fd200097fe4ff */
[----:B------:R-:W-:Y:S05]  /*4b30*/  @!P0 BRA `(.L_x_38) ;  /* 0x0000004400348947 */ /* 0x000fea0003800000 */
[----:B------:R-:W-:Y:S01]  /*4b40*/  ULDC.64 UR6, c[0x0][0x5b8] ;  /* 0x00016e0000067ab9 */ /* 0x000fe20000000a00 */
[----:B------:R-:W-:Y:S01]  /*4b50*/  ISETP.GE.AND P0, PT, R32, 0x1, PT ;  /* 0x000000012000780c */ /* 0x000fe20003f06270 */
[----:B------:R-:W-:Y:S01]  /*4b60*/  IMAD R36, R36, UR6, RZ ;  /* 0x0000000624247c24 */ /* 0x000fe2000f8e02ff */
[----:B------:R-:W-:Y:S01]  /*4b70*/  ULDC.64 UR10, c[0x0][0x5a8] ;  /* 0x00016a00000a7ab9 */ /* 0x000fe20000000a00 */
[----:B------:R-:W-:Y:S01]  /*4b80*/  IMAD.WIDE.U32 R34, R7, UR6, R28 ;  /* 0x0000000607227c25 */ /* 0x000fe2000f8e001c */
[----:B------:R-:W-:Y:S01]  /*4b90*/  ISETP.LT.OR P4, PT, R31, 0x1, !P0 ;  /* 0x000000011f00780c */ /* 0x000fe20004781670 */
[----:B------:R-:W-:Y:S02]  /*4ba0*/  BSSY B1, `(.L_x_39) ;  /* 0x000000c000017945 */ /* 0x000fe40003800000 */
[----:B------:R-:W-:Y:S01]  /*4bb0*/  IMAD R7, R7, UR7, R36 ;  /* 0x0000000707077c24 */ /* 0x000fe2000f8e0224 */
[----:B------:R-:W-:-:S03]  /*4bc0*/  ULDC.64 UR6, c[0x0][0x5b0] ;  /* 0x00016c0000067ab9 */ /* 0x000fc60000000a00 */
[----:B------:R-:W-:Y:S02]  /*4bd0*/  IMAD.IADD R35, R35, 0x1, R7 ;  /* 0x0000000123237824 */ /* 0x000fe400078e0207 */
[----:B------:R-:W-:Y:S02]  /*4be0*/  IMAD R7, R27, UR6, RZ ;  /* 0x000000061b077c24 */ /* 0x000fe4000f8e02ff */
[----:B------:R-:W-:-:S04]  /*4bf0*/  IMAD.WIDE.U32 R28, R37, UR6, R34 ;  /* 0x00000006251c7c25 */ /* 0x000fc8000f8e0022 */
[----:B------:R-:W-:Y:S01]  /*4c00*/  IMAD R7, R37, UR7, R7 ;  /* 0x0000000725077c24 */ /* 0x000fe2000f8e0207 */
[----:B------:R-:W-:-:S04]  /*4c10*/  IADD3 R28, P1, R28, UR10, RZ ;  /* 0x0000000a1c1c7c10 */ /* 0x000fc8000ff3e0ff */
[--C-:B------:R-:W-:Y:S02]  /*4c20*/  IADD3.X R29, R29, UR11, R7.reuse, P1, !PT ;  /* 0x0000000b1d1d7c10 */ /* 0x100fe40008ffe407 */
[----:B------:R-:W-:Y:S01]  /*4c30*/  PRMT R7, RZ, 0x7610, R7 ;  /* 0x00007610ff077816 */ /* 0x000fe20000000007 */
[----:B------:R-:W-:Y:S06]  /*4c40*/  @P4 BRA `(.L_x_40) ;  /* 0x0000000000044947 */ /* 0x000fec0003800000 */
[----:B------:R0:W5:Y:S02]  /*4c50*/  LDG.E.U8 R7, desc[UR24][R28.64] ;  /* 0x000000181c077981 */ /* 0x000164000c1e1100 */
.L_x_40:
[----:B------:R-:W-:Y:S05]  /*4c60*/  BSYNC B1 ;  /* 0x0000000000017941 */ /* 0x000fea0003800000 */
.L_x_39:
[----:B-----5:R-:W-:Y:S01]  /*4c70*/  LOP3.LUT R7, R7, 0xff, RZ, 0xc0, !PT ;  /* 0x000000ff07077812 */ /* 0x020fe200078ec0ff */
[----:B------:R-:W-:Y:S01]  /*4c80*/  BSSY B1, `(.L_x_41) ;  /* 0x000000c000017945 */ /* 0x000fe20003800000 */
[----:B------:R-:W-:Y:S02]  /*4c90*/  ISETP.GE.AND P1, PT, R32, 0x2, PT ;  /* 0x000000022000780c */ /* 0x000fe40003f26270 */
[----:B------:R-:W-:Y:S02]  /*4ca0*/  F2FP.F16.E4M3.UNPACK_B R7, R7 ;  /* 0x00000007ff07723e */ /* 0x000fe400020006ff */
[----:B------:R-:W-:-:S03]  /*4cb0*/  ISETP.LT.OR P2, PT, R31, 0x1, !P1 ;  /* 0x000000011f00780c */ /* 0x000fc60004f41670 */
[----:B------:R-:W-:Y:S01]  /*4cc0*/  HADD2.F32 R36, -RZ, R7.H0_H0 ;  /* 0x20000007ff247230 */ /* 0x000fe20000004100 */
[----:B------:R-:W-:-:S04]  /*4cd0*/  PRMT R7, RZ, 0x7610, R7 ;  /* 0x00007610ff077816 */ /* 0x000fc80000000007 */
[----:B------:R-:W-:-:S04]  /*4ce0*/  FMUL R36, R36, R11 ;  /* 0x0000000b24247220 */ /* 0x000fc80000400000 */
[----:B--2---:R-:W-:-:S05]  /*4cf0*/  FFMA R36, R173, R10, R36 ;  /* 0x0000000aad247223 */ /* 0x004fca0000000024 */
[----:B------:R-:W-:-:S05]  /*4d00*/  F2FP.SATFINITE.E4M3.F32.PACK_AB_MERGE_C R33, RZ, R36, RZ ;  /* 0x00000024ff21723e */ /* 0x000fca00048070ff */
[----:B------:R1:W-:Y:S01]  /*4d10*/  @!P4 STG.E.U8 desc[UR24][R24.64], R33 ;  /* 0x000000211800c986 */ /* 0x0003e2000c101118 */
[----:B------:R-:W-:Y:S05]  /*4d20*/  @P2 BRA `(.L_x_42) ;  /* 0x0000000000042947 */ /* 0x000fea0003800000 */
[----:B------:R2:W5:Y:S02]  /*4d30*/  LDG.E.U8 R7, desc[UR24][R28.64+0x1] ;  /* 0x000001181c077981 */ /* 0x000564000c1e1100 */
.L_x_42:
[----:B------:R-:W-:Y:S05]  /*4d40*/  BSYNC B1 ;  /* 0x0000000000017941 */ /* 0x000fea0003800000 */
.L_x_41:
[----:B-----5:R-:W-:Y:S01]  /*4d50*/  LOP3.LUT R7, R7, 0xff, RZ, 0xc0, !PT ;  /* 0x000000ff07077812 */ /* 0x020fe200078ec0ff */
[----:B------:R-:W-:Y:S01]  /*4d60*/  BSSY B1, `(.L_x_43) ;  /* 0x0000012000017945 */ /* 0x000fe20003800000 */
[----:B-1----:R-:W-:Y:S02]  /*4d70*/  IADD3 R33, P4, R37, 0x8, RZ ;  /* 0x0000000825217810 */ /* 0x002fe40007f9e0ff */
[----:B------:R-:W-:Y:S02]  /*4d80*/  F2FP.F16.E4M3.UNPACK_B R7, R7 ;  /* 0x00000007ff07723e */ /* 0x000fe400020006ff */
[----:B------:R-:W-:Y:S01]  /*4d90*/  ISETP.LT.OR P0, PT, R31, 0x9, !P0 ;  /* 0x000000091f00780c */ /* 0x000fe20004701670 */
[----:B------:R-:W-:Y:S02]  /*4da0*/  IMAD.X R27, RZ, RZ, R27, P4 ;  /* 0x000000ffff1b7224 */ /* 0x000fe400020e061b */
[----:B------:R-:W-:Y:S02]  /*4db0*/  HADD2.F32 R26, -RZ, R7.H0_H0 ;  /* 0x20000007ff1a7230 */ /* 0x000fe40000004100 */
[----:B------:R-:W-:-:S04]  /*4dc0*/  IMAD.WIDE.U32 R34, R33, UR6, R34 ;  /* 0x0000000621227c25 */ /* 0x000fc8000f8e0022 */
[----:B------:R-:W-:Y:S01]  /*4dd0*/  FMUL R7, R26, R11 ;  /* 0x0000000b1a077220 */ /* 0x000fe20000400000 */
[----:B------:R-:W-:-:S03]  /*4de0*/  IMAD R26, R27, UR6, RZ ;  /* 0x000000061b1a7c24 */ /* 0x000fc6000f8e02ff */
[----:B------:R-:W-:Y:S01]  /*4df0*/  FFMA R7, R168, R10, R7 ;  /* 0x0000000aa8077223 */ /* 0x000fe20000000007 */
[----:B------:R-:W-:Y:S01]  /*4e00*/  IMAD R33, R33, UR7, R26 ;  /* 0x0000000721217c24 */ /* 0x000fe2000f8e021a */
[----:B------:R-:W-:-:S03]  /*4e10*/  IADD3 R26, P4, R34, UR10, RZ ;  /* 0x0000000a221a7c10 */ /* 0x000fc6000ff9e0ff */
[----:B------:R-:W-:Y:S02]  /*4e20*/  F2FP.SATFINITE.E4M3.F32.PACK_AB_MERGE_C R37, RZ, R7, RZ ;  /* 0x00000007ff25723e */ /* 0x000fe400048070ff */
[----:B------:R-:W-:Y:S02]  /*4e30*/  IADD3.X R27, R35, UR11, R33, P4, !PT ;  /* 0x0000000b231b7c10 */ /* 0x000fe4000a7fe421 */
[----:B------:R-:W-:Y:S01]  /*4e40*/  PRMT R7, RZ, 0x7610, R7 ;  /* 0x00007610ff077816 */ /* 0x000fe20000000007 */
[----:B------:R1:W-:Y:S01]  /*4e50*/  @!P2 STG.E.U8 desc[UR24][R24.64+0x1], R37 ;  /* 0x000001251800a986 */ /* 0x0003e2000c101118 */
[----:B------:R-:W-:Y:S05]  /*4e60*/  @P0 BRA `(.L_x_44) ;  /* 0x0000000000040947 */ /* 0x000fea0003800000 */
[----:B------:R3:W5:Y:S02]  /*4e70*/  LDG.E.U8 R7, desc[UR24][R26.64] ;  /* 0x000000181a077981 */ /* 0x000764000c1e1100 */
.L_x_44:
[----:B------:R-:W-:Y:S05]  /*4e80*/  BSYNC B1 ;  /* 0x0000000000017941 */ /* 0x000fea0003800000 */
.L_x_43:
[----:B-----5:R-:W-:Y:S01]  /*4e90*/  LOP3.LUT R7, R7, 0xff, RZ, 0xc0, !PT ;  /* 0x000000ff07077812 */ /* 0x020fe200078ec0ff */
[----:B------:R-:W-:Y:S01]  /*4ea0*/  BSSY B1, `(.L_x_45) ;  /* 0x000000b000017945 */ /* 0x000fe20003800000 */
[----:B------:R-:W-:Y:S02]  /*4eb0*/  ISETP.LT.OR P1, PT, R31, 0x9, !P1 ;  /* 0x000000091f00780c */ /* 0x000fe40004f21670 */
[----:B------:R-:W-:-:S05]  /*4ec0*/  F2FP.F16.E4M3.UNPACK_B R7, R7 ;  /* 0x00000007ff07723e */ /* 0x000fca00020006ff */
[----:B------:R-:W-:Y:S01]  /*4ed0*/  HADD2.F32 R34, -RZ, R7.H0_H0 ;  /* 0x20000007ff227230 */ /* 0x000fe20000004100 */
[----:B------:R-:W-:-:S04]  /*4ee0*/  PRMT R7, RZ, 0x7610, R7 ;  /* 0x00007610ff077816 */ /* 0x000fc80000000007 */
[----:B------:R-:W-:-:S04]  /*4ef0*/  FMUL R34, R34, R11 ;  /* 0x0000000b22227220 */ /* 0x000fc80000400000 */
[----:B------:R-:W-:-:S05]  /*4f00*/  FFMA R34, R171, R10, R34 ;  /* 0x0000000aab227223 */ /* 0x000fca0000000022 */
[----:B------:R-:W-:-:S05]  /*4f10*/  F2FP.SATFINITE.E4M3.F32.PACK_AB_MERGE_C R33, RZ, R34, RZ ;  /* 0x00000022ff21723e */ /* 0x000fca00048070ff */
[----:B------:R4:W-:Y:S01]  /*4f20*/  @!P0 STG.E.U8 desc[UR24][R8.64], R33 ;  /* 0x0000002108008986 */ /* 0x0009e2000c101118 */
[----:B------:R-:W-:Y:S05]  /*4f30*/  @P1 BRA `(.L_x_46) ;  /* 0x0000000000041947 */ /* 0x000fea0003800000 */
[----:B------:R0:W5:Y:S02]  /*4f40*/  LDG.E.U8 R7, desc[UR24][R26.64+0x1] ;  /* 0x000001181a077981 */ /* 0x000164000c1e1100 */
.L_x_46:
[----:B------:R-:W-:Y:S05]  /*4f50*/  BSYNC B1 ;  /* 0x0000000000017941 */ /* 0x000fea0003800000 */
.L_x_45:
[----:B-----5:R-:W-:Y:S01]  /*4f60*/  LOP3.LUT R7, R7, 0xff, RZ, 0xc0, !PT ;  /* 0x000000ff07077812 */ /* 0x020fe200078ec0ff */
[----:B------:R-:W-:Y:S01]  /*4f70*/  BSSY B1, `(.L_x_47) ;  /* 0x000000c000017945 */ /* 0x000fe20003800000 */
[----:B------:R-:W-:Y:S02]  /*4f80*/  ISETP.GE.AND P0, PT, R32, 0x9, PT ;  /* 0x000000092000780c */ /* 0x000fe40003f06270 */
[----:B------:R-:W-:Y:S02]  /*4f90*/  F2FP.F16.E4M3.UNPACK_B R7, R7 ;  /* 0x00000007ff07723e */ /* 0x000fe400020006ff */
[----:B------:R-:W-:-:S03]  /*4fa0*/  ISETP.LT.OR P2, PT, R31, 0x1, !P0 ;  /* 0x000000011f00780c */ /* 0x000fc60004741670 */
[----:B------:R-:W-:-:S05]  /*4fb0*/  HADD2.F32 R34, -RZ, R7.H0_H0 ;  /* 0x20000007ff227230 */ /* 0x000fca0000004100 */
[----:B------:R-:W-:-:S04]  /*4fc0*/  FMUL R7, R34, R11 ;  /* 0x0000000b22077220 */ /* 0x000fc80000400000 */
[----:B------:R-:W-:-:S05]  /*4fd0*/  FFMA R7, R166, R10, R7 ;  /* 0x0000000aa6077223 */ /* 0x000fca0000000007 */
[----:B----4-:R-:W-:Y:S02]  /*4fe0*/  F2FP.SATFINITE.E4M3.F32.PACK_AB_MERGE_C R33, RZ, R7, RZ ;  /* 0x00000007ff21723e */ /* 0x010fe400048070ff */
[----:B------:R-:W-:-:S03]  /*4ff0*/  PRMT R7, RZ, 0x7610, R7 ;  /* 0x00007610ff077816 */ /* 0x000fc60000000007 */
[----:B------:R4:W-:Y:S01]  /*5000*/  @!P1 STG.E.U8 desc[UR24][R8.64+0x1], R33 ;  /* 0x0000012108009986 */ /* 0x0009e2000c101118 */
[----:B------:R-:W-:Y:S05]  /*5010*/  @P2 BRA `(.L_x_48) ;  /* 0x0000000000042947 */ /* 0x000fea0003800000 */
[----:B------:R0:W5:Y:S02]  /*5020*/  LDG.E.U8 R7, desc[UR24][R28.64+0x8] ;  /* 0x000008181c077981 */ /* 0x000164000c1e1100 */
.L_x_48:
[----:B------:R-:W-:Y:S05]  /*5030*/  BSYNC B1 ;  /* 0x0000000000017941 */ /* 0x000fea0003800000 */
.L_x_47:
        /* <DEDUP_REMOVED lines=8> */
[----:B------:R-:W-:-:S05]  /*50c0*/  FFMA R34, R169, R10, R34 ;  /* 0x0000000aa9227223 */ /* 0x000fca0000000022 */
[----:B----4-:R-:W-:-:S05]  /*50d0*/  F2FP.SATFINITE.E4M3.F32.PACK_AB_MERGE_C R33, RZ, R34, RZ ;  /* 0x00000022ff21723e */ /* 0x010fca00048070ff */
[----:B------:R4:W-:Y:S01]  /*50e0*/  @!P2 STG.E.U8 desc[UR24][R24.64+0x8], R33 ;  /* 0x000008211800a986 */ /* 0x0009e2000c101118 */
[----:B------:R-:W-:Y:S05]  /*50f0*/  @P4 BRA `(.L_x_50) ;  /* 0x0000000000044947 */ /* 0x000fea0003800000 */
[----:B------:R0:W5:Y:S02]  /*5100*/  LDG.E.U8 R7, desc[UR24][R28.64+0x9] ;  /* 0x000009181c077981 */ /* 0x000164000c1e1100 */
.L_x_50:
[----:B------:R-:W-:Y:S05]  /*5110*/  BSYNC B1 ;  /* 0x0000000000017941 */ /* 0x000fea0003800000 */
.L_x_49:
[----:B-----5:R-:W-:Y:S01]  /*5120*/  LOP3.LUT R7, R7, 0xff, RZ, 0xc0, !PT ;  /* 0x000000ff07077812 */ /* 0x020fe200078ec0ff */
[----:B------:R-:W-:Y:S01]  /*5130*/  BSSY B1, `(.L_x_51) ;  /* 0x000000b000017945 */ /* 0x000fe20003800000 */
[----:B------:R-:W-:Y:S02]  /*5140*/  ISETP.LT.OR P0, PT, R31, 0x9, !P0 ;  /* 0x000000091f00780c */ /* 0x000fe40004701670 */
[----:B------:R-:W-:-:S05]  /*5150*/  F2FP.F16.E4M3.UNPACK_B R7, R7 ;  /* 0x00000007ff07723e */ /* 0x000fca00020006ff */
        /* <DEDUP_REMOVED lines=8> */
.L_x_52:
[----:B------:R-:W-:Y:S05]  /*51e0*/  BSYNC B1 ;  /* 0x0000000000017941 */ /* 0x000fea0003800000 */
.L_x_51:
        /* <DEDUP_REMOVED lines=12> */
.L_x_54:
[----:B------:R-:W-:Y:S05]  /*52b0*/  BSYNC B1 ;  /* 0x0000000000017941 */ /* 0x000fea0003800000 */
.L_x_53:
        /* <DEDUP_REMOVED lines=13> */
.L_x_56:
[----:B------:R-:W-:Y:S05]  /*5390*/  BSYNC B1 ;  /* 0x0000000000017941 */ /* 0x000fea0003800000 */
.L_x_55:
        /* <DEDUP_REMOVED lines=13> */
.L_x_58:
[----:B------:R-:W-:Y:S05]  /*5470*/  BSYNC B1 ;  /* 0x0000000000017941 */ /* 0x000fea0003800000 */
.L_x_57:
        /* <DEDUP_REMOVED lines=12> */
.L_x_60:
[----:B------:R-:W-:Y:S05]  /*5540*/  BSYNC B1 ;  /* 0x0000000000017941 */ /* 0x000fea0003800000 */
.L_x_59:
        /* <DEDUP_REMOVED lines=12> */
.L_x_62:
[----:B------:R-:W-:Y:S05]  /*5610*/  BSYNC B1 ;  /* 0x0000000000017941 */ /* 0x000fea0003800000 */
.L_x_61:
        /* <DEDUP_REMOVED lines=13> */
.L_x_64:
[----:B------:R-:W-:Y:S05]  /*56f0*/  BSYNC B1 ;  /* 0x0000000000017941 */ /* 0x000fea0003800000 */
.L_x_63:
        /* <DEDUP_REMOVED lines=13> */
.L_x_66:
[----:B------:R-:W-:Y:S05]  /*57d0*/  BSYNC B1 ;  /* 0x0000000000017941 */ /* 0x000fea0003800000 */
.L_x_65:
        /* <DEDUP_REMOVED lines=12> */
.L_x_68:
[----:B------:R-:W-:Y:S05]  /*58a0*/  BSYNC B1 ;  /* 0x0000000000017941 */ /* 0x000fea0003800000 */
.L_x_67:
        /* <DEDUP_REMOVED lines=12> */
.L_x_70:
[----:B------:R-:W-:Y:S05]  /*5970*/  BSYNC B1 ;  /* 0x0000000000017941 */ /* 0x000fea0003800000 */
.L_x_69:
        /* <DEDUP_REMOVED lines=13> */
.L_x_72:
[----:B------:R-:W-:Y:S05]  /*5a50*/  BSYNC B1 ;  /* 0x0000000000017941 */ /* 0x000fea0003800000 */
.L_x_71:
        /* <DEDUP_REMOVED lines=13> */
.L_x_74:
[----:B------:R-:W-:Y:S05]  /*5b30*/  BSYNC B1 ;  /* 0x0000000000017941 */ /* 0x000fea0003800000 */
.L_x_73:
        /* <DEDUP_REMOVED lines=12> */
.L_x_76:
[----:B------:R-:W-:Y:S05]  /*5c00*/  BSYNC B1 ;  /* 0x0000000000017941 */ /* 0x000fea0003800000 */
.L_x_75:
        /* <DEDUP_REMOVED lines=12> */
.L_x_78:
[----:B------:R-:W-:Y:S05]  /*5cd0*/  BSYNC B1 ;  /* 0x0000000000017941 */ /* 0x000fea0003800000 */
.L_x_77:
        /* <DEDUP_REMOVED lines=13> */
.L_x_80:
[----:B------:R-:W-:Y:S05]  /*5db0*/  BSYNC B1 ;  /* 0x0000000000017941 */ /* 0x000fea0003800000 */
.L_x_79:
        /* <DEDUP_REMOVED lines=13> */
.L_x_82:
[----:B------:R-:W-:Y:S05]  /*5e90*/  BSYNC B1 ;  /* 0x0000000000017941 */ /* 0x000fea0003800000 */
.L_x_81:
        /* <DEDUP_REMOVED lines=12> */
.L_x_84:
[----:B------:R-:W-:Y:S05]  /*5f60*/  BSYNC B1 ;  /* 0x0000000000017941 */ /* 0x000fea0003800000 */
.L_x_83:
        /* <DEDUP_REMOVED lines=12> */
.L_x_86:
[----:B------:R-:W-:Y:S05]  /*6030*/  BSYNC B1 ;  /* 0x0000000000017941 */ /* 0x000fea0003800000 */
.L_x_85:
        /* <DEDUP_REMOVED lines=13> */
.L_x_88:
[----:B------:R-:W-:Y:S05]  /*6110*/  BSYNC B1 ;  /* 0x0000000000017941 */ /* 0x000fea0003800000 */
.L_x_87:
        /* <DEDUP_REMOVED lines=13> */
.L_x_90:
[----:B------:R-:W-:Y:S05]  /*61f0*/  BSYNC B1 ;  /* 0x0000000000017941 */ /* 0x000fea0003800000 */
.L_x_89:
        /* <DEDUP_REMOVED lines=12> */
.L_x_92:
[----:B------:R-:W-:Y:S05]  /*62c0*/  BSYNC B1 ;  /* 0x0000000000017941 */ /* 0x000fea0003800000 */
.L_x_91:
        /* <DEDUP_REMOVED lines=12> */
.L_x_94:
[----:B------:R-:W-:Y:S05]  /*6390*/  BSYNC B1 ;  /* 0x0000000000017941 */ /* 0x000fea0003800000 */
.L_x_93:
        /* <DEDUP_REMOVED lines=13> */
.L_x_96:
[----:B------:R-:W-:Y:S05]  /*6470*/  BSYNC B1 ;  /* 0x0000000000017941 */ /* 0x000fea0003800000 */
.L_x_95:
        /* <DEDUP_REMOVED lines=13> */
.L_x_98:
[----:B------:R-:W-:Y:S05]  /*6550*/  BSYNC B1 ;  /* 0x0000000000017941 */ /* 0x000fea0003800000 */
.L_x_97:
        /* <DEDUP_REMOVED lines=12> */
.L_x_100:
[----:B------:R-:W-:Y:S05]  /*6620*/  BSYNC B1 ;  /* 0x0000000000017941 */ /* 0x000fea0003800000 */
.L_x_99:
        /* <DEDUP_REMOVED lines=12> */
.L_x_102:
[----:B------:R-:W-:Y:S05]  /*66f0*/  BSYNC B1 ;  /* 0x0000000000017941 */ /* 0x000fea0003800000 */
.L_x_101:
        /* <DEDUP_REMOVED lines=13> */
.L_x_104:
[----:B------:R-:W-:Y:S05]  /*67d0*/  BSYNC B1 ;  /* 0x0000000000017941 */ /* 0x000fea0003800000 */
.L_x_103:
        /* <DEDUP_REMOVED lines=13> */
.L_x_106:
[----:B------:R-:W-:Y:S05]  /*68b0*/  BSYNC B1 ;  /* 0x0000000000017941 */ /* 0x000fea0003800000 */
.L_x_105:
        /* <DEDUP_REMOVED lines=12> */
.L_x_108:
[----:B------:R-:W-:Y:S05]  /*6980*/  BSYNC B1 ;  /* 0x0000000000017941 */ /* 0x000fea0003800000 */
.L_x_107:
        /* <DEDUP_REMOVED lines=12> */
.L_x_110:
[----:B------:R-:W-:Y:S05]  /*6a50*/  BSYNC B1 ;  /* 0x0000000000017941 */ /* 0x000fea0003800000 */
.L_x_109:
        /* <DEDUP_REMOVED lines=13> */
.L_x_112:
[----:B------:R-:W-:Y:S05]  /*6b30*/  BSYNC B1 ;  /* 0x0000000000017941 */ /* 0x000fea0003800000 */
.L_x_111:
        /* <DEDUP_REMOVED lines=13> */
.L_x_114:
[----:B------:R-:W-:Y:S05]  /*6c10*/  BSYNC B1 ;  /* 0x0000000000017941 */ /* 0x000fea0003800000 */
.L_x_113:
        /* <DEDUP_REMOVED lines=12> */
.L_x_116:
[----:B------:R-:W-:Y:S05]  /*6ce0*/  BSYNC B1 ;  /* 0x0000000000017941 */ /* 0x000fea0003800000 */
.L_x_115:
        /* <DEDUP_REMOVED lines=12> */
.L_x_118:
[----:B------:R-:W-:Y:S05]  /*6db0*/  BSYNC B1 ;  /* 0x0000000000017941 */ /* 0x000fea0003800000 */
.L_x_117:
        /* <DEDUP_REMOVED lines=13> */
.L_x_120:
[----:B------:R-:W-:Y:S05]  /*6e90*/  BSYNC B1 ;  /* 0x0000000000017941 */ /* 0x000fea0003800000 */
.L_x_119:
        /* <DEDUP_REMOVED lines=13> */
.L_x_122:
[----:B------:R-:W-:Y:S05]  /*6f70*/  BSYNC B1 ;  /* 0x0000000000017941 */ /* 0x000fea0003800000 */
.L_x_121:
        /* <DEDUP_REMOVED lines=12> */
.L_x_124:
[----:B------:R-:W-:Y:S05]  /*7040*/  BSYNC B1 ;  /* 0x0000000000017941 */ /* 0x000fea0003800000 */
.L_x_123:
        /* <DEDUP_REMOVED lines=12> */
.L_x_126:
[----:B------:R-:W-:Y:S05]  /*7110*/  BSYNC B1 ;  /* 0x0000000000017941 */ /* 0x000fea0003800000 */
.L_x_125:
        /* <DEDUP_REMOVED lines=13> */
.L_x_128:
[----:B------:R-:W-:Y:S05]  /*71f0*/  BSYNC B1 ;  /* 0x0000000000017941 */ /* 0x000fea0003800000 */
.L_x_127:
        /* <DEDUP_REMOVED lines=13> */
.L_x_130:
[----:B------:R-:W-:Y:S05]  /*72d0*/  BSYNC B1 ;  /* 0x0000000000017941 */ /* 0x000fea0003800000 */
.L_x_129:
        /* <DEDUP_REMOVED lines=12> */
.L_x_132:
[----:B------:R-:W-:Y:S05]  /*73a0*/  BSYNC B1 ;  /* 0x0000000000017941 */ /* 0x000fea0003800000 */
.L_x_131:
        /* <DEDUP_REMOVED lines=12> */
.L_x_134:
[----:B------:R-:W-:Y:S05]  /*7470*/  BSYNC B1 ;  /* 0x0000000000017941 */ /* 0x000fea0003800000 */
.L_x_133:
        /* <DEDUP_REMOVED lines=13> */
.L_x_136:
[----:B------:R-:W-:Y:S05]  /*7550*/  BSYNC B1 ;  /* 0x0000000000017941 */ /* 0x000fea0003800000 */
.L_x_135:
        /* <DEDUP_REMOVED lines=13> */
.L_x_138:
[----:B------:R-:W-:Y:S05]  /*7630*/  BSYNC B1 ;  /* 0x0000000000017941 */ /* 0x000fea0003800000 */
.L_x_137:
        /* <DEDUP_REMOVED lines=12> */
.L_x_140:
[----:B------:R-:W-:Y:S05]  /*7700*/  BSYNC B1 ;  /* 0x0000000000017941 */ /* 0x000fea0003800000 */
.L_x_139:
        /* <DEDUP_REMOVED lines=12> */
.L_x_142:
[----:B------:R-:W-:Y:S05]  /*77d0*/  BSYNC B1 ;  /* 0x0000000000017941 */ /* 0x000fea0003800000 */
.L_x_141:
        /* <DEDUP_REMOVED lines=13> */
.L_x_144:
[----:B------:R-:W-:Y:S05]  /*78b0*/  BSYNC B1 ;  /* 0x0000000000017941 */ /* 0x000fea0003800000 */
.L_x_143:
        /* <DEDUP_REMOVED lines=13> */
.L_x_146:
[----:B------:R-:W-:Y:S05]  /*7990*/  BSYNC B1 ;  /* 0x0000000000017941 */ /* 0x000fea0003800000 */
.L_x_145:
        /* <DEDUP_REMOVED lines=12> */
.L_x_148:
[----:B------:R-:W-:Y:S05]  /*7a60*/  BSYNC B1 ;  /* 0x0000000000017941 */ /* 0x000fea0003800000 */
.L_x_147:
        /* <DEDUP_REMOVED lines=12> */
.L_x_150:
[----:B------:R-:W-:Y:S05]  /*7b30*/  BSYNC B1 ;  /* 0x0000000000017941 */ /* 0x000fea0003800000 */
.L_x_149:
        /* <DEDUP_REMOVED lines=13> */
.L_x_152:
[----:B------:R-:W-:Y:S05]  /*7c10*/  BSYNC B1 ;  /* 0x0000000000017941 */ /* 0x000fea0003800000 */
.L_x_151:
        /* <DEDUP_REMOVED lines=13> */
.L_x_154:
[----:B------:R-:W-:Y:S05]  /*7cf0*/  BSYNC B1 ;  /* 0x0000000000017941 */ /* 0x000fea0003800000 */
.L_x_153:
        /* <DEDUP_REMOVED lines=12> */
.L_x_156:
[----:B------:R-:W-:Y:S05]  /*7dc0*/  BSYNC B1 ;  /* 0x0000000000017941 */ /* 0x000fea0003800000 */
.L_x_155:
        /* <DEDUP_REMOVED lines=12> */
.L_x_158:
[----:B------:R-:W-:Y:S05]  /*7e90*/  BSYNC B1 ;  /* 0x0000000000017941 */ /* 0x000fea0003800000 */
.L_x_157:
        /* <DEDUP_REMOVED lines=13> */
.L_x_160:
[----:B------:R-:W-:Y:S05]  /*7f70*/  BSYNC B1 ;  /* 0x0000000000017941 */ /* 0x000fea0003800000 */
.L_x_159:
        /* <DEDUP_REMOVED lines=13> */
.L_x_162:
[----:B------:R-:W-:Y:S05]  /*8050*/  BSYNC B1 ;  /* 0x0000000000017941 */ /* 0x000fea0003800000 */
.L_x_161:
        /* <DEDUP_REMOVED lines=12> */
.L_x_164:
[----:B------:R-:W-:Y:S05]  /*8120*/  BSYNC B1 ;  /* 0x0000000000017941 */ /* 0x000fea0003800000 */
.L_x_163:
        /* <DEDUP_REMOVED lines=12> */
.L_x_166:
[----:B------:R-:W-:Y:S05]  /*81f0*/  BSYNC B1 ;  /* 0x0000000000017941 */ /* 0x000fea0003800000 */
.L_x_165:
        /* <DEDUP_REMOVED lines=13> */
.L_x_168:
[----:B------:R-:W-:Y:S05]  /*82d0*/  BSYNC B1 ;  /* 0x0000000000017941 */ /* 0x000fea0003800000 */
.L_x_167:
        /* <DEDUP_REMOVED lines=13> */
.L_x_170:
[----:B------:R-:W-:Y:S05]  /*83b0*/  BSYNC B1 ;  /* 0x0000000000017941 */ /* 0x000fea0003800000 */
.L_x_169:
        /* <DEDUP_REMOVED lines=12> */
.L_x_172:
[----:B------:R-:W-:Y:S05]  /*8480*/  BSYNC B1 ;  /* 0x0000000000017941 */ /* 0x000fea0003800000 */
.L_x_171:
        /* <DEDUP_REMOVED lines=12> */
.L_x_174:
[----:B------:R-:W-:Y:S05]  /*8550*/  BSYNC B1 ;  /* 0x0000000000017941 */ /* 0x000fea0003800000 */
.L_x_173:
        /* <DEDUP_REMOVED lines=13> */
.L_x_176:
[----:B------:R-:W-:Y:S05]  /*8630*/  BSYNC B1 ;  /* 0x0000000000017941 */ /* 0x000fea0003800000 */
.L_x_175:
        /* <DEDUP_REMOVED lines=13> */
.L_x_178:
[----:B------:R-:W-:Y:S05]  /*8710*/  BSYNC B1 ;  /* 0x0000000000017941 */ /* 0x000fea0003800000 */
.L_x_177:
        /* <DEDUP_REMOVED lines=12> */
.L_x_180:
[----:B------:R-:W-:Y:S05]  /*87e0*/  BSYNC B1 ;  /* 0x0000000000017941 */ /* 0x000fea0003800000 */
.L_x_179:
        /* <DEDUP_REMOVED lines=12> */
.L_x_182:
[----:B------:R-:W-:Y:S05]  /*88b0*/  BSYNC B1 ;  /* 0x0000000000017941 */ /* 0x000fea0003800000 */
.L_x_181:
        /* <DEDUP_REMOVED lines=8> */
[----:B0-----:R-:W-:Y:S02]  /*8940*/  F2FP.SATFINITE.E4M3.F32.PACK_AB_MERGE_C R23, RZ, R7, RZ ;  /* 0x00000007ff17723e */ /* 0x001fe400048070ff */
[----:B------:R-:W-:-:S03]  /*8950*/  PRMT R7, RZ, 0x7610, R7 ;  /* 0x00007610ff077816 */ /* 0x000fc60000000007 */
[----:B------:R0:W-:Y:S01]  /*8960*/  @!P1 STG.E.U8 desc[UR24][R8.64+0x89], R23 ;  /* 0x0000891708009986 */ /* 0x0001e2000c101118 */
[----:B------:R-:W-:Y:S05]  /*8970*/  @P2 BRA `(.L_x_184) ;  /* 0x0000000000042947 */ /* 0x000fea0003800000 */
[----:B------:R0:W5:Y:S02]  /*8980*/  LDG.E.U8 R7, desc[UR24][R28.64+0x90] ;  /* 0x000090181c077981 */ /* 0x000164000c1e1100 */
.L_x_184:
[----:B------:R-:W-:Y:S05]  /*8990*/  BSYNC B1 ;  /* 0x0000000000017941 */ /* 0x000fea0003800000 */
.L_x_183:
        /* <DEDUP_REMOVED lines=13> */
.L_x_186:
[----:B------:R-:W-:Y:S05]  /*8a70*/  BSYNC B1 ;  /* 0x0000000000017941 */ /* 0x000fea0003800000 */
.L_x_185:
        /* <DEDUP_REMOVED lines=12> */
.L_x_188:
[----:B------:R-:W-:Y:S05]  /*8b40*/  BSYNC B1 ;  /* 0x0000000000017941 */ /* 0x000fea0003800000 */
.L_x_187:
        /* <DEDUP_REMOVED lines=12> */
.L_x_190:
[----:B------:R-:W-:Y:S05]  /*8c10*/  BSYNC B1 ;  /* 0x0000000000017941 */ /* 0x000fea0003800000 */
.L_x_189:
        /* <DEDUP_REMOVED lines=13> */
.L_x_192:
[----:B------:R-:W-:Y:S05]  /*8cf0*/  BSYNC B1 ;  /* 0x0000000000017941 */ /* 0x000fea0003800000 */
.L_x_191:
        /* <DEDUP_REMOVED lines=13> */
.L_x_194:
[----:B------:R-:W-:Y:S05]  /*8dd0*/  BSYNC B1 ;  /* 0x0000000000017941 */ /* 0x000fea0003800000 */
.L_x_193:
[----:B-----5:R-:W-:Y:S01]  /*8de0*/  LOP3.LUT R7, R7, 0xff, RZ, 0xc0, !PT ;  /* 0x000000ff07077812 */ /* 0x020fe200078ec0ff */
[----:B------:R-:W-:Y:S01]  /*8df0*/  BSSY B1, `(.L_x_195) ;  /* 0x000000b000017945 */ /* 0x000fe20003800000 */
[----:B------:R-:W-:Y:S02]  /*8e00*/  ISETP.LT.OR P0, PT, R31, 0x9, !P0 ;  /* 0x000000091f00780c */ /* 0x000fe40004701670 */
[----:B------:R-:W-:-:S05]  /*8e10*/  F2FP.F16.E4M3.UNPACK_B R7, R7 ;  /* 0x00000007ff07723e */ /* 0x000fca00020006ff */
        /* <DEDUP_REMOVED lines=8> */
.L_x_196:
[----:B------:R-:W-:Y:S05]  /*8ea0*/  BSYNC B1 ;  /* 0x0000000000017941 */ /* 0x000fea0003800000 */
.L_x_195:
        /* <DEDUP_REMOVED lines=8> */
[----:B0-----:R-:W-:-:S05]  /*8f30*/  F2FP.SATFINITE.E4M3.F32.PACK_AB_MERGE_C R13, RZ, R12, RZ ;  /* 0x0000000cff0d723e */ /* 0x001fca00048070ff */
[----:B------:R0:W-:Y:S01]  /*8f40*/  @!P0 STG.E.U8 desc[UR24][R8.64+0x98], R13 ;  /* 0x0000980d08008986 */ /* 0x0001e2000c101118 */
[----:B------:R-:W-:Y:S05]  /*8f50*/  @P1 BRA `(.L_x_198) ;  /* 0x0000000000041947 */ /* 0x000fea0003800000 */
[----:B------:R0:W5:Y:S02]  /*8f60*/  LDG.E.U8 R7, desc[UR24][R26.64+0x99] ;  /* 0x000099181a077981 */ /* 0x000164000c1e1100 */
.L_x_198:
[----:B------:R-:W-:Y:S05]  /*8f70*/  BSYNC B1 ;  /* 0x0000000000017941 */ /* 0x000fea0003800000 */
.L_x_197:
[----:B------:R-:W-:Y:S05]  /*8f80*/  @P1 BRA `(.L_x_199) ;  /* 0x0000001400c01947 */ /* 0x000fea0003800000 */
[----:B-----5:R-:W-:-:S04]  /*8f90*/  LOP3.LUT R7, R7, 0xff, RZ, 0xc0, !PT ;  /* 0x000000ff07077812 */ /* 0x020fc800078ec0ff */
[----:B------:R-:W-:-:S05]  /*8fa0*/  F2FP.F16.E4M3.UNPACK_B R7, R7 ;  /* 0x00000007ff07723e */ /* 0x000fca00020006ff */
[----:B------:R-:W-:-:S05]  /*8fb0*/  HADD2.F32 R12, -RZ, R7.H0_H0 ;  /* 0x20000007ff0c7230 */ /* 0x000fca0000004100 */
[----:B------:R-:W-:-:S04]  /*8fc0*/  FMUL R7, R12, R11 ;  /* 0x0000000b0c077220 */ /* 0x000fc80000400000 */
[----:B------:R-:W-:-:S05]  /*8fd0*/  FFMA R7, R14, R10, R7 ;  /* 0x0000000a0e077223 */ /* 0x000fca0000000007 */
[----:B------:R-:W-:-:S05]  /*8fe0*/  F2FP.SATFINITE.E4M3.F32.PACK_AB_MERGE_C R7, RZ, R7, RZ ;  /* 0x00000007ff07723e */ /* 0x000fca00048070ff */
[----:B------:R0:W-:Y:S01]  /*8ff0*/  STG.E.U8 desc[UR24][R8.64+0x99], R7 ;  /* 0x0000990708007986 */ /* 0x0001e2000c101118 */
[----:B------:R-:W-:Y:S05]  /*9000*/  BRA `(.L_x_199) ;  /* 0x0000001400a07947 */ /* 0x000fea0003800000 */
.L_x_38:
[----:B------:R-:W-:Y:S01]  /*9010*/  ISETP.GE.AND P0, PT, R32, 0x2, PT ;  /* 0x000000022000780c */ /* 0x000fe20003f06270 */
[-C--:B--2---:R-:W-:Y:S01]  /*9020*/  FMUL R168, R168, R10.reuse ;  /* 0x0000000aa8a87220 */ /* 0x084fe20000400000 */
[----:B------:R-:W-:Y:S01]  /*9030*/  ISETP.GE.AND P1, PT, R32, 0x1, PT ;  /* 0x000000012000780c */ /* 0x000fe20003f26270 */
[-C--:B------:R-:W-:Y:S01]  /*9040*/  FMUL R173, R173, R10.reuse ;  /* 0x0000000aadad7220 */ /* 0x080fe20000400000 */
[C---:B------:R-:W-:Y:S01]  /*9050*/  ISETP.LT.OR P4, PT, R31.reuse, 0x1, !P0 ;  /* 0x000000011f00780c */ /* 0x040fe20004781670 */
[-C--:B------:R-:W-:Y:S01]  /*9060*/  FMUL R166, R166, R10.reuse ;  /* 0x0000000aa6a67220 */ /* 0x080fe20000400000 */
[----:B------:R-:W-:Y:S01]  /*9070*/  ISETP.LT.OR P2, PT, R31, 0x1, !P1 ;  /* 0x000000011f00780c */ /* 0x000fe20004f41670 */
[----:B------:R-:W-:Y:S01]  /*9080*/  FMUL R171, R171, R10 ;  /* 0x0000000aabab7220 */ /* 0x000fe20000400000 */
[----:B------:R-:W-:Y:S01]  /*9090*/  F2FP.SATFINITE.E4M3.F32.PACK_AB_MERGE_C R7, RZ, R168, RZ ;  /* 0x000000a8ff07723e */ /* 0x000fe200048070ff */
[-C--:B------:R-:W-:Y:S01]  /*90a0*/  FMUL R169, R169, R10.reuse ;  /* 0x0000000aa9a97220 */ /* 0x080fe20000400000 */
[----:B------:R-:W-:Y:S01]  /*90b0*/  F2FP.SATFINITE.E4M3.F32.PACK_AB_MERGE_C R173, RZ, R173, RZ ;  /* 0x000000adffad723e */ /* 0x000fe200048070ff */
[-C--:B------:R-:W-:Y:S01]  /*90c0*/  FMUL R164, R164, R10.reuse ;  /* 0x0000000aa4a47220 */ /* 0x080fe20000400000 */
[----:B------:R-:W-:Y:S01]  /*90d0*/  ISETP.LT.OR P0, PT, R31, 0x9, !P0 ;  /* 0x000000091f00780c */ /* 0x000fe20004701670 */
[-C--:B------:R-:W-:Y:S01]  /*90e0*/  FMUL R167, R167, R10.reuse ;  /* 0x0000000aa7a77220 */ /* 0x080fe20000400000 */
[----:B------:R-:W-:Y:S01]  /*90f0*/  ISETP.LT.OR P1, PT, R31, 0x9, !P1 ;  /* 0x000000091f00780c */ /* 0x000fe20004f21670 */
[-C--:B------:R-:W-:Y:S01]  /*9100*/  FMUL R162, R162, R10.reuse ;  /* 0x0000000aa2a27220 */ /* 0x080fe20000400000 */
[----:B------:R-:W-:Y:S01]  /*9110*/  F2FP.SATFINITE.E4M3.F32.PACK_AB_MERGE_C R171, RZ, R171, RZ ;  /* 0x000000abffab723e */ /* 0x000fe200048070ff */
[----:B------:R0:W-:Y:S01]  /*9120*/  @!P4 STG.E.U8 desc[UR24][R24.64+0x1], R7 ;  /* 0x000001071800c986 */ /* 0x0001e2000c101118 */
[C---:B------:R-:W-:Y:S01]  /*9130*/  ISETP.GE.AND P4, PT, R32.reuse, 0x9, PT ;  /* 0x000000092000780c */ /* 0x040fe20003f86270 */
[-C--:B------:R-:W-:Y:S01]  /*9140*/  FMUL R165, R165, R10.reuse ;  /* 0x0000000aa5a57220 */ /* 0x080fe20000400000 */
[----:B------:R-:W-:Y:S01]  /*9150*/  F2FP.SATFINITE.E4M3.F32.PACK_AB_MERGE_C R169, RZ, R169, RZ ;  /* 0x000000a9ffa9723e */ /* 0x000fe200048070ff */
[----:B------:R-:W-:Y:S01]  /*9160*/  @!P2 STG.E.U8 desc[UR24][R24.64], R173 ;  /* 0x000000ad1800a986 */ /* 0x000fe2000c101118 */
[----:B------:R-:W-:Y:S01]  /*9170*/  ISETP.GE.AND P2, PT, R32, 0xa, PT ;  /* 0x0000000a2000780c */ /* 0x000fe20003f46270 */
[-C--:B------:R-:W-:Y:S01]  /*9180*/  FMUL R160, R160, R10.reuse ;  /* 0x0000000aa0a07220 */ /* 0x080fe20000400000 */
[----:B------:R-:W-:Y:S01]  /*9190*/  ISETP.LT.OR P5, PT, R31, 0x1, !P4 ;  /* 0x000000011f00780c */ /* 0x000fe200067a1670 */
[-C--:B------:R-:W-:Y:S01]  /*91a0*/  FMUL R163, R163, R10.reuse ;  /* 0x0000000aa3a37220 */ /* 0x080fe20000400000 */
[C---:B------:R-:W-:Y:S01]  /*91b0*/  ISETP.LT.OR P6, PT, R31.reuse, 0x1, !P2 ;  /* 0x000000011f00780c */ /* 0x040fe200057c1670 */
[----:B------:R-:W-:Y:S01]  /*91c0*/  @!P1 STG.E.U8 desc[UR24][R8.64], R171 ;  /* 0x000000ab08009986 */ /* 0x000fe2000c101118 */
[----:B------:R-:W-:Y:S01]  /*91d0*/  ISETP.LT.OR P4, PT, R31, 0x9, !P4 ;  /* 0x000000091f00780c */ /* 0x000fe20006781670 */
[----:B------:R-:W-:Y:S01]  /*91e0*/  FMUL R158, R158, R10 ;  /* 0x0000000a9e9e7220 */ /* 0x000fe20000400000 */
[----:B0-----:R-:W-:Y:S01]  /*91f0*/  F2FP.SATFINITE.E4M3.F32.PACK_AB_MERGE_C R7, RZ, R166, RZ ;  /* 0x000000a6ff07723e */ /* 0x001fe200048070ff */
[----:B------:R-:W-:Y:S01]  /*9200*/  FMUL R159, R159, R10 ;  /* 0x0000000a9f9f7220 */ /* 0x000fe20000400000 */
[----:B------:R-:W-:Y:S01]  /*9210*/  F2FP.SATFINITE.E4M3.F32.PACK_AB_MERGE_C R27, RZ, R164, RZ ;  /* 0x000000a4ff1b723e */ /* 0x000fe200048070ff */
[-C--:B------:R-:W-:Y:S01]  /*9220*/  FMUL R156, R156, R10.reuse ;  /* 0x0000000a9c9c7220 */ /* 0x080fe20000400000 */
[----:B------:R-:W-:Y:S01]  /*9230*/  ISETP.LT.OR P2, PT, R31, 0x9, !P2 ;  /* 0x000000091f00780c */ /* 0x000fe20005741670 */
[----:B------:R0:W-:Y:S01]  /*9240*/  @!P0 STG.E.U8 desc[UR24][R8.64+0x1], R7 ;  /* 0x0000010708008986 */ /* 0x0001e2000c101118 */
[C---:B------:R-:W-:Y:S01]  /*9250*/  ISETP.GE.AND P0, PT, R32.reuse, 0x11, PT ;  /* 0x000000112000780c */ /* 0x040fe20003f06270 */
[-C--:B------:R-:W-:Y:S01]  /*9260*/  FMUL R161, R161, R10.reuse ;  /* 0x0000000aa1a17220 */ /* 0x080fe20000400000 */
[----:B------:R-:W-:Y:S01]  /*9270*/  ISETP.GE.AND P1, PT, R32, 0x12, PT ;  /* 0x000000122000780c */ /* 0x000fe20003f26270 */
[----:B------:R-:W-:Y:S01]  /*9280*/  @!P5 STG.E.U8 desc[UR24][R24.64+0x8], R169 ;  /* 0x000008a91800d986 */ /* 0x000fe2000c101118 */
[C---:B------:R-:W-:Y:S01]  /*9290*/  ISETP.LT.OR P5, PT, R31.reuse, 0x1, !P0 ;  /* 0x000000011f00780c */ /* 0x040fe200047a1670 */
[-C--:B------:R-:W-:Y:S01]  /*92a0*/  FMUL R154, R154, R10.reuse ;  /* 0x0000000a9a9a7220 */ /* 0x080fe20000400000 */
[----:B------:R-:W-:Y:S01]  /*92b0*/  F2FP.SATFINITE.E4M3.F32.PACK_AB_MERGE_C R167, RZ, R167, RZ ;  /* 0x000000a7ffa7723e */ /* 0x000fe200048070ff */
[----:B------:R1:W-:Y:S01]  /*92c0*/  @!P6 STG.E.U8 desc[UR24][R24.64+0x9], R27 ;  /* 0x0000091b1800e986 */ /* 0x0003e2000c101118 */
[----:B------:R-:W-:Y:S01]  /*92d0*/  ISETP.LT.OR P6, PT, R31, 0x1, !P1 ;  /* 0x000000011f00780c */ /* 0x000fe20004fc1670 */
[----:B------:R-:W-:Y:S01]  /*92e0*/  FMUL R155, R155, R10 ;  /* 0x0000000a9b9b7220 */ /* 0x000fe20000400000 */
[----:B------:R-:W-:Y:S01]  /*92f0*/  F2FP.SATFINITE.E4M3.F32.PACK_AB_MERGE_C R165, RZ, R165, RZ ;  /* 0x000000a5ffa5723e */ /* 0x000fe200048070ff */
[----:B------:R-:W-:Y:S01]  /*9300*/  @!P4 STG.E.U8 desc[UR24][R8.64+0x8], R167 ;  /* 0x000008a70800c986 */ /* 0x000fe2000c101118 */
[----:B0-----:R-:W-:Y:S01]  /*9310*/  F2FP.SATFINITE.E4M3.F32.PACK_AB_MERGE_C R7, RZ, R162, RZ ;  /* 0x000000a2ff07723e */ /* 0x001fe200048070ff */
[-C--:B------:R-:W-:Y:S01]  /*9320*/  FMUL R152, R152, R10.reuse ;  /* 0x0000000a98987220 */ /* 0x080fe20000400000 */
[----:B------:R-:W-:Y:S01]  /*9330*/  ISETP.GE.AND P4, PT, R32, 0x19, PT ;  /* 0x000000192000780c */ /* 0x000fe20003f86270 */
[-C--:B------:R-:W-:Y:S01]  /*9340*/  FMUL R157, R157, R10.reuse ;  /* 0x0000000a9d9d7220 */ /* 0x080fe20000400000 */
[C---:B------:R-:W-:Y:S01]  /*9350*/  ISETP.LT.OR P0, PT, R31.reuse, 0x9, !P0 ;  /* 0x000000091f00780c */ /* 0x040fe20004701670 */
[----:B------:R0:W-:Y:S01]  /*9360*/  @!P2 STG.E.U8 desc[UR24][R8.64+0x9], R7 ;  /* 0x000009070800a986 */ /* 0x0001e2000c101118 */
[----:B------:R-:W-:Y:S01]  /*9370*/  ISETP.LT.OR P1, PT, R31, 0x9, !P1 ;  /* 0x000000091f00780c */ /* 0x000fe20004f21670 */
[----:B------:R-:W-:Y:S01]  /*9380*/  FMUL R150, R150, R10 ;  /* 0x0000000a96967220 */ /* 0x000fe20000400000 */
[----:B-1----:R-:W-:Y:S01]  /*9390*/  F2FP.SATFINITE.E4M3.F32.PACK_AB_MERGE_C R27, RZ, R160, RZ ;  /* 0x000000a0ff1b723e */ /* 0x002fe200048070ff */
[----:B------:R-:W-:Y:S01]  /*93a0*/  @!P5 STG.E.U8 desc[UR24][R24.64+0x10], R165 ;  /* 0x000010a51800d986 */ /* 0x000fe2000c101118 */
[----:B------:R-:W-:Y:S01]  /*93b0*/  ISETP.GE.AND P2, PT, R32, 0x1a, PT ;  /* 0x0000001a2000780c */ /* 0x000fe20003f46270 */
[-C--:B------:R-:W-:Y:S01]  /*93c0*/  FMUL R151, R151, R10.reuse ;  /* 0x0000000a97977220 */ /* 0x080fe20000400000 */
[C---:B------:R-:W-:Y:S01]  /*93d0*/  ISETP.LT.OR P5, PT, R31.reuse, 0x1, !P4 ;  /* 0x000000011f00780c */ /* 0x040fe200067a1670 */
[----:B------:R1:W-:Y:S01]  /*93e0*/  @!P6 STG.E.U8 desc[UR24][R24.64+0x11], R27 ;  /* 0x0000111b1800e986 */ /* 0x0003e2000c101118 */
[----:B------:R-:W-:Y:S01]  /*93f0*/  ISETP.LT.OR P6, PT, R31, 0x1, !P2 ;  /* 0x000000011f00780c */ /* 0x000fe200057c1670 */
[-C--:B------:R-:W-:Y:S01]  /*9400*/  FMUL R148, R148, R10.reuse ;  /* 0x0000000a94947220 */ /* 0x080fe20000400000 */
[----:B------:R-:W-:Y:S01]  /*9410*/  F2FP.SATFINITE.E4M3.F32.PACK_AB_MERGE_C R163, RZ, R163, RZ ;  /* 0x000000a3ffa3723e */ /* 0x000fe200048070ff */
[----:B------:R-:W-:Y:S01]  /*9420*/  FMUL R153, R153, R10 ;  /* 0x0000000a99997220 */ /* 0x000fe20000400000 */
[----:B0-----:R-:W-:Y:S01]  /*9430*/  F2FP.SATFINITE.E4M3.F32.PACK_AB_MERGE_C R7, RZ, R158, RZ ;  /* 0x0000009eff07723e */ /* 0x001fe200048070ff */
[-C--:B------:R-:W-:Y:S01]  /*9440*/  FMUL R146, R146, R10.reuse ;  /* 0x0000000a92927220 */ /* 0x080fe20000400000 */
[----:B------:R-:W-:Y:S01]  /*9450*/  F2FP.SATFINITE.E4M3.F32.PACK_AB_MERGE_C R159, RZ, R159, RZ ;  /* 0x0000009fff9f723e */ /* 0x000fe200048070ff */
[----:B------:R-:W-:Y:S01]  /*9460*/  @!P0 STG.E.U8 desc[UR24][R8.64+0x10], R163 ;  /* 0x000010a308008986 */ /* 0x000fe2000c101118 */
[----:B------:R-:W-:Y:S01]  /*9470*/  ISETP.GE.AND P0, PT, R32, 0x21, PT ;  /* 0x000000212000780c */ /* 0x000fe20003f06270 */
[----:B------:R-:W-:Y:S01]  /*9480*/  FMUL R147, R147, R10 ;  /* 0x0000000a93937220 */ /* 0x000fe20000400000 */
[C---:B------:R-:W-:Y:S01]  /*9490*/  ISETP.LT.OR P4, PT, R31.reuse, 0x9, !P4 ;  /* 0x000000091f00780c */ /* 0x040fe20006781670 */
[----:B------:R0:W-:Y:S01]  /*94a0*/  @!P1 STG.E.U8 desc[UR24][R8.64+0x11], R7 ;  /* 0x0000110708009986 */ /* 0x0001e2000c101118 */
[----:B-1----:R-:W-:Y:S01]  /*94b0*/  F2FP.SATFINITE.E4M3.F32.PACK_AB_MERGE_C R27, RZ, R156, RZ ;  /* 0x0000009cff1b723e */ /* 0x002fe200048070ff */
[-C--:B------:R-:W-:Y:S01]  /*94c0*/  FMUL R144, R144, R10.reuse ;  /* 0x0000000a90907220 */ /* 0x080fe20000400000 */
[----:B------:R-:W-:Y:S01]  /*94d0*/  ISETP.LT.OR P2, PT, R31, 0x9, !P2 ;  /* 0x000000091f00780c */ /* 0x000fe20005741670 */
        /* <DEDUP_REMOVED lines=115> */
[----:B------:R-:W-:Y:S01]  /*9c10*/  ISETP.LT.OR P4, PT, R31, 0x9, !P4 ;  /* 0x000000091f00780c */ /* 0x000fe20006781670 */
[----:B------:R0:W-:Y:S01]  /*9c20*/  @!P1 STG.E.U8 desc[UR24][R8.64+0x41], R7 ;  /* 0x0000410708009986 */ /* 0x0001e2000c101118 */
[----:B-1----:R-:W-:Y:S01]  /*9c30*/  F2FP.SATFINITE.E4M3.F32.PACK_AB_MERGE_C R27, RZ, R132, RZ ;  /* 0x00000084ff1b723e */ /* 0x002fe200048070ff */
[-C--:B------:R-:W-:Y:S01]  /*9c40*/  FMUL R117, R117, R10.reuse ;  /* 0x0000000a75757220 */ /* 0x080fe20000400000 */
[C---:B------:R-:W-:Y:S01]  /*9c50*/  ISETP.LT.OR P2, PT, R31.reuse, 0x9, !P2 ;  /* 0x000000091f00780c */ /* 0x040fe20005741670 */
        /* <DEDUP_REMOVED lines=13> */
[----:B------:R-:W-:Y:S01]  /*9d30*/  ISETP.LT.OR P0, PT, R31, 0x9, !P0 ;  /* 0x000000091f00780c */ /* 0x000fe20004701670 */
[----:B------:R-:W-:Y:S01]  /*9d40*/  FMUL R109, R109, R10 ;  /* 0x0000000a6d6d7220 */ /* 0x000fe20000400000 */
[----:B------:R-:W-:Y:S01]  /*9d50*/  ISETP.LT.OR P5, PT, R31, 0x9, !P5 ;  /* 0x000000091f00780c */ /* 0x000fe20006fa1670 */
[----:B------:R0:W-:Y:S01]  /*9d60*/  @!P2 STG.E.U8 desc[UR24][R8.64+0x49], R7 ;  /* 0x000049070800a986 */ /* 0x0001e2000c101118 */
[----:B-1----:R-:W-:Y:S01]  /*9d70*/  F2FP.SATFINITE.E4M3.F32.PACK_AB_MERGE_C R27, RZ, R128, RZ ;  /* 0x00000080ff1b723e */ /* 0x002fe200048070ff */
[-C--:B------:R-:W-:Y:S01]  /*9d80*/  FMUL R18, R18, R10.reuse ;  /* 0x0000000a12127220 */ /* 0x080fe20000400000 */
[----:B------:R-:W-:Y:S01]  /*9d90*/  F2FP.SATFINITE.E4M3.F32.PACK_AB_MERGE_C R133, RZ, R133, RZ ;  /* 0x00000085ff85723e */ /* 0x000fe200048070ff */
[----:B------:R-:W-:Y:S01]  /*9da0*/  @!P1 STG.E.U8 desc[UR24][R24.64+0x50], R131 ;  /* 0x0000508318009986 */ /* 0x000fe2000c101118 */
[----:B------:R-:W-:Y:S01]  /*9db0*/  ISETP.GE.AND P1, PT, R32, 0x5a, PT ;  /* 0x0000005a2000780c */ /* 0x000fe20003f26270 */
[-C--:B------:R-:W-:Y:S01]  /*9dc0*/  FMUL R22, R22, R10.reuse ;  /* 0x0000000a16167220 */ /* 0x080fe20000400000 */
[----:B------:R-:W-:Y:S01]  /*9dd0*/  F2FP.SATFINITE.E4M3.F32.PACK_AB_MERGE_C R125, RZ, R125, RZ ;  /* 0x0000007dff7d723e */ /* 0x000fe200048070ff */
[----:B------:R1:W-:Y:S01]  /*9de0*/  @!P6 STG.E.U8 desc[UR24][R24.64+0x51], R27 ;  /* 0x0000511b1800e986 */ /* 0x0003e2000c101118 */
[----:B------:R-:W-:Y:S01]  /*9df0*/  ISETP.GE.AND P6, PT, R32, 0x59, PT ;  /* 0x000000592000780c */ /* 0x000fe20003fc6270 */
[-C--:B------:R-:W-:Y:S01]  /*9e00*/  FMUL R107, R107, R10.reuse ;  /* 0x0000000a6b6b7220 */ /* 0x080fe20000400000 */
[C---:B------:R-:W-:Y:S01]  /*9e10*/  ISETP.LT.OR P4, PT, R31.reuse, 0x1, !P1 ;  /* 0x000000011f00780c */ /* 0x040fe20004f81670 */
[----:B------:R-:W-:Y:S01]  /*9e20*/  @!P0 STG.E.U8 desc[UR24][R8.64+0x50], R133 ;  /* 0x0000508508008986 */ /* 0x000fe2000c101118 */
[----:B------:R-:W-:Y:S01]  /*9e30*/  ISETP.LT.OR P2, PT, R31, 0x1, !P6 ;  /* 0x000000011f00780c */ /* 0x000fe20007741670 */
[----:B------:R-:W-:Y:S01]  /*9e40*/  FMUL R23, R23, R10 ;  /* 0x0000000a17177220 */ /* 0x000fe20000400000 */
[----:B0-----:R-:W-:Y:S01]  /*9e50*/  F2FP.SATFINITE.E4M3.F32.PACK_AB_MERGE_C R7, RZ, R126, RZ ;  /* 0x0000007eff07723e */ /* 0x001fe200048070ff */
[-C--:B------:R-:W-:Y:S01]  /*9e60*/  FMUL R20, R20, R10.reuse ;  /* 0x0000000a14147220 */ /* 0x080fe20000400000 */
[----:B------:R-:W-:Y:S01]  /*9e70*/  ISETP.LT.OR P0, PT, R31, 0x9, !P6 ;  /* 0x000000091f00780c */ /* 0x000fe20007701670 */
[----:B------:R-:W-:Y:S01]  /*9e80*/  FMUL R21, R21, R10 ;  /* 0x0000000a15157220 */ /* 0x000fe20000400000 */
[----:B------:R-:W-:Y:S01]  /*9e90*/  ISETP.LT.OR P1, PT, R31, 0x9, !P1 ;  /* 0x000000091f00780c */ /* 0x000fe20004f21670 */
[----:B------:R0:W-:Y:S01]  /*9ea0*/  @!P5 STG.E.U8 desc[UR24][R8.64+0x51], R7 ;  /* 0x000051070800d986 */ /* 0x0001e2000c101118 */
[----:B-1----:R-:W-:Y:S01]  /*9eb0*/  F2FP.SATFINITE.E4M3.F32.PACK_AB_MERGE_C R27, RZ, R124, RZ ;  /* 0x0000007cff1b723e */ /* 0x002fe200048070ff */
[-C--:B------:R-:W-:Y:S01]  /*9ec0*/  FMUL R19, R19, R10.reuse ;  /* 0x0000000a13137220 */ /* 0x080fe20000400000 */
[----:B------:R-:W-:Y:S01]  /*9ed0*/  F2FP.SATFINITE.E4M3.F32.PACK_AB_MERGE_C R129, RZ, R129, RZ ;  /* 0x00000081ff81723e */ /* 0x000fe200048070ff */
        /* <DEDUP_REMOVED lines=12> */
[-C--:B------:R-:W-:Y:S01]  /*9fa0*/  FMUL R13, R13, R10.reuse ;  /* 0x0000000a0d0d7220 */ /* 0x080fe20000400000 */
[----:B------:R-:W-:Y:S01]  /*9fb0*/  ISETP.LT.OR P4, PT, R31, 0x9, !P4 ;  /* 0x000000091f00780c */ /* 0x000fe20006781670 */
[----:B------:R-:W-:Y:S01]  /*9fc0*/  FMUL R15, R15, R10 ;  /* 0x0000000a0f0f7220 */ /* 0x000fe20000400000 */
[----:B0-----:R-:W-:Y:S01]  /*9fd0*/  F2FP.SATFINITE.E4M3.F32.PACK_AB_MERGE_C R7, RZ, R122, RZ ;  /* 0x0000007aff07723e */ /* 0x001fe200048070ff */
[----:B------:R-:W-:Y:S01]  /*9fe0*/  FMUL R14, R14, R10 ;  /* 0x0000000a0e0e7220 */ /* 0x000fe20000400000 */
[----:B------:R-:W-:-:S02]  /*9ff0*/  ISETP.GE.AND P0, PT, R32, 0x6a, PT ;  /* 0x0000006a2000780c */ /* 0x000fc40003f06270 */
[----:B-1----:R-:W-:Y:S01]  /*a000*/  F2FP.SATFINITE.E4M3.F32.PACK_AB_MERGE_C R27, RZ, R120, RZ ;  /* 0x00000078ff1b723e */ /* 0x002fe200048070ff */
[----:B------:R0:W-:Y:S01]  /*a010*/  @!P1 STG.E.U8 desc[UR24][R8.64+0x59], R7 ;  /* 0x0000590708009986 */ /* 0x0001e2000c101118 */
[----:B------:R-:W-:Y:S02]  /*a020*/  ISETP.GE.AND P1, PT, R32, 0x69, PT ;  /* 0x000000692000780c */ /* 0x000fe40003f26270 */
[C---:B------:R-:W-:Y:S01]  /*a030*/  ISETP.LT.OR P2, PT, R31.reuse, 0x9, !P2 ;  /* 0x000000091f00780c */ /* 0x040fe20005741670 */
[----:B------:R-:W-:Y:S01]  /*a040*/  @!P5 STG.E.U8 desc[UR24][R24.64+0x60], R123 ;  /* 0x0000607b1800d986 */ /* 0x000fe2000c101118 */
[----:B------:R-:W-:Y:S02]  /*a050*/  ISETP.LT.OR P5, PT, R31, 0x1, !P0 ;  /* 0x000000011f00780c */ /* 0x000fe400047a1670 */
[----:B------:R-:W-:Y:S01]  /*a060*/  F2FP.SATFINITE.E4M3.F32.PACK_AB_MERGE_C R105, RZ, R105, RZ ;  /* 0x00000069ff69723e */ /* 0x000fe200048070ff */
[----:B------:R1:W-:Y:S01]  /*a070*/  @!P6 STG.E.U8 desc[UR24][R24.64+0x61], R27 ;  /* 0x0000611b1800e986 */ /* 0x0003e2000c101118 */
[----:B------:R-:W-:-:S02]  /*a080*/  F2FP.SATFINITE.E4M3.F32.PACK_AB_MERGE_C R121, RZ, R121, RZ ;  /* 0x00000079ff79723e */ /* 0x000fc400048070ff */
[C---:B------:R-:W-:Y:S01]  /*a090*/  ISETP.LT.OR P0, PT, R31.reuse, 0x9, !P0 ;  /* 0x000000091f00780c */ /* 0x040fe20004701670 */
[----:B------:R-:W-:Y:S01]  /*a0a0*/  @!P4 STG.E.U8 desc[UR24][R8.64+0x60], R127 ;  /* 0x0000607f0800c986 */ /* 0x000fe2000c101118 */
[C---:B------:R-:W-:Y:S02]  /*a0b0*/  ISETP.LT.OR P4, PT, R31.reuse, 0x1, !P1 ;  /* 0x000000011f00780c */ /* 0x040fe40004f81670 */
[----:B------:R-:W-:Y:S02]  /*a0c0*/  ISETP.LT.OR P1, PT, R31, 0x9, !P1 ;  /* 0x000000091f00780c */ /* 0x000fe40004f21670 */
[----:B0-----:R-:W-:Y:S02]  /*a0d0*/  F2FP.SATFINITE.E4M3.F32.PACK_AB_MERGE_C R7, RZ, R118, RZ ;  /* 0x00000076ff07723e */ /* 0x001fe400048070ff */
[----:B------:R-:W-:Y:S02]  /*a0e0*/  F2FP.SATFINITE.E4M3.F32.PACK_AB_MERGE_C R29, RZ, R116, RZ ;  /* 0x00000074ff1d723e */ /* 0x000fe400048070ff */
[----:B-1----:R-:W-:Y:S01]  /*a0f0*/  F2FP.SATFINITE.E4M3.F32.PACK_AB_MERGE_C R27, RZ, R114, RZ ;  /* 0x00000072ff1b723e */ /* 0x002fe200048070ff */
[----:B------:R0:W-:Y:S01]  /*a100*/  @!P2 STG.E.U8 desc[UR24][R8.64+0x61], R7 ;  /* 0x000061070800a986 */ /* 0x0001e2000c101118 */
[----:B------:R-:W-:-:S02]  /*a110*/  ISETP.GE.AND P2, PT, R32, 0x71, PT ;  /* 0x000000712000780c */ /* 0x000fc40003f46270 */
[----:B------:R-:W-:Y:S01]  /*a120*/  F2FP.SATFINITE.E4M3.F32.PACK_AB_MERGE_C R119, RZ, R119, RZ ;  /* 0x00000077ff77723e */ /* 0x000fe200048070ff */
[----:B------:R-:W-:Y:S01]  /*a130*/  @!P4 STG.E.U8 desc[UR24][R24.64+0x68], R105 ;  /* 0x000068691800c986 */ /* 0x000fe2000c101118 */
[C---:B------:R-:W-:Y:S02]  /*a140*/  ISETP.LT.OR P4, PT, R31.reuse, 0x1, !P2 ;  /* 0x000000011f00780c */ /* 0x040fe40005781670 */
[----:B------:R-:W-:Y:S01]  /*a150*/  ISETP.LT.OR P2, PT, R31, 0x9, !P2 ;  /* 0x000000091f00780c */ /* 0x000fe20005741670 */
[----:B------:R1:W-:Y:S01]  /*a160*/  @!P5 STG.E.U8 desc[UR24][R24.64+0x69], R27 ;  /* 0x0000691b1800d986 */ /* 0x0003e2000c101118 */
[----:B------:R-:W-:Y:S02]  /*a170*/  F2FP.SATFINITE.E4M3.F32.PACK_AB_MERGE_C R115, RZ, R115, RZ ;  /* 0x00000073ff73723e */ /* 0x000fe400048070ff */
[----:B------:R-:W-:Y:S01]  /*a180*/  F2FP.SATFINITE.E4M3.F32.PACK_AB_MERGE_C R117, RZ, R117, RZ ;  /* 0x00000075ff75723e */ /* 0x000fe200048070ff */
[----:B------:R-:W-:Y:S01]  /*a190*/  @!P1 STG.E.U8 desc[UR24][R8.64+0x68], R121 ;  /* 0x0000687908009986 */ /* 0x000fe2000c101118 */
[----:B------:R-:W-:-:S02]  /*a1a0*/  ISETP.GE.AND P1, PT, R32, 0x72, PT ;  /* 0x000000722000780c */ /* 0x000fc40003f26270 */
[----:B0-----:R-:W-:Y:S01]  /*a1b0*/  F2FP.SATFINITE.E4M3.F32.PACK_AB_MERGE_C R7, RZ, R112, RZ ;  /* 0x00000070ff07723e */ /* 0x001fe200048070ff */
[----:B------:R0:W-:Y:S01]  /*a1c0*/  @!P0 STG.E.U8 desc[UR24][R8.64+0x69], R29 ;  /* 0x0000691d08008986 */ /* 0x0001e2000c101118 */
[C---:B------:R-:W-:Y:S02]  /*a1d0*/  ISETP.LT.OR P5, PT, R31.reuse, 0x1, !P1 ;  /* 0x000000011f00780c */ /* 0x040fe40004fa1670 */
[----:B------:R-:W-:Y:S01]  /*a1e0*/  ISETP.LT.OR P1, PT, R31, 0x9, !P1 ;  /* 0x000000091f00780c */ /* 0x000fe20004f21670 */
[----:B------:R-:W-:Y:S01]  /*a1f0*/  @!P4 STG.E.U8 desc[UR24][R24.64+0x70], R119 ;  /* 0x000070771800c986 */ /* 0x000fe2000c101118 */
[C---:B------:R-:W-:Y:S02]  /*a200*/  ISETP.GE.AND P4, PT, R32.reuse, 0x7a, PT ;  /* 0x0000007a2000780c */ /* 0x040fe40003f86270 */
[----:B------:R-:W-:Y:S02]  /*a210*/  ISETP.GE.AND P0, PT, R32, 0x79, PT ;  /* 0x000000792000780c */ /* 0x000fe40003f06270 */
[----:B-1----:R-:W-:-:S02]  /*a220*/  F2FP.SATFINITE.E4M3.F32.PACK_AB_MERGE_C R27, RZ, R110, RZ ;  /* 0x0000006eff1b723e */ /* 0x002fc400048070ff */
[C---:B------:R-:W-:Y:S02]  /*a230*/  ISETP.LT.OR P6, PT, R31.reuse, 0x1, !P0 ;  /* 0x000000011f00780c */ /* 0x040fe400047c1670 */
[C---:B------:R-:W-:Y:S01]  /*a240*/  ISETP.LT.OR P0, PT, R31.reuse, 0x9, !P0 ;  /* 0x000000091f00780c */ /* 0x040fe20004701670 */
[----:B------:R1:W-:Y:S01]  /*a250*/  @!P5 STG.E.U8 desc[UR24][R24.64+0x71], R7 ;  /* 0x000071071800d986 */ /* 0x0003e2000c101118 */
[C---:B------:R-:W-:Y:S02]  /*a260*/  ISETP.LT.OR P5, PT, R31.reuse, 0x9, !P4 ;  /* 0x000000091f00780c */ /* 0x040fe400067a1670 */
[----:B------:R-:W-:Y:S01]  /*a270*/  F2FP.SATFINITE.E4M3.F32.PACK_AB_MERGE_C R113, RZ, R113, RZ ;  /* 0x00000071ff71723e */ /* 0x000fe200048070ff */
[----:B------:R-:W-:Y:S01]  /*a280*/  @!P2 STG.E.U8 desc[UR24][R8.64+0x70], R115 ;  /* 0x000070730800a986 */ /* 0x000fe2000c101118 */
[----:B------:R-:W-:Y:S02]  /*a290*/  ISETP.LT.OR P2, PT, R31, 0x1, !P4 ;  /* 0x000000011f00780c */ /* 0x000fe40006741670 */
[C---:B------:R-:W-:Y:S01]  /*a2a0*/  ISETP.GE.AND P4, PT, R32.reuse, 0x82, PT ;  /* 0x000000822000780c */ /* 0x040fe20003f86270 */
[----:B------:R2:W-:Y:S01]  /*a2b0*/  @!P1 STG.E.U8 desc[UR24][R8.64+0x71], R27 ;  /* 0x0000711b08009986 */ /* 0x0005e2000c101118 */
[----:B------:R-:W-:-:S02]  /*a2c0*/  ISETP.GE.AND P1, PT, R32, 0x81, PT ;  /* 0x000000812000780c */ /* 0x000fc40003f26270 */
[----:B0-----:R-:W-:Y:S01]  /*a2d0*/  F2FP.SATFINITE.E4M3.F32.PACK_AB_MERGE_C R29, RZ, R106, RZ ;  /* 0x0000006aff1d723e */ /* 0x001fe200048070ff */
[----:B------:R-:W-:Y:S01]  /*a2e0*/  @!P6 STG.E.U8 desc[UR24][R24.64+0x78], R117 ;  /* 0x000078751800e986 */ /* 0x000fe2000c101118 */
[----:B-1----:R-:W-:Y:S02]  /*a2f0*/  F2FP.SATFINITE.E4M3.F32.PACK_AB_MERGE_C R7, RZ, R108, RZ ;  /* 0x0000006cff07723e */ /* 0x002fe400048070ff */
[C---:B------:R-:W-:Y:S02]  /*a300*/  ISETP.LT.OR P6, PT, R31.reuse, 0x1, !P1 ;  /* 0x000000011f00780c */ /* 0x040fe40004fc1670 */
[----:B------:R-:W-:Y:S01]  /*a310*/  F2FP.SATFINITE.E4M3.F32.PACK_AB_MERGE_C R111, RZ, R111, RZ ;  /* 0x0000006fff6f723e */ /* 0x000fe200048070ff */
[----:B------:R0:W-:Y:S01]  /*a320*/  @!P2 STG.E.U8 desc[UR24][R24.64+0x79], R7 ;  /* 0x000079071800a986 */ /* 0x0001e2000c101118 */
[C---:B------:R-:W-:Y:S02]  /*a330*/  ISETP.LT.OR P2, PT, R31.reuse, 0x1, !P4 ;  /* 0x000000011f00780c */ /* 0x040fe40006741670 */
[----:B--2---:R-:W-:Y:S01]  /*a340*/  F2FP.SATFINITE.E4M3.F32.PACK_AB_MERGE_C R27, RZ, R104, RZ ;  /* 0x00000068ff1b723e */ /* 0x004fe200048070ff */
[----:B------:R-:W-:Y:S01]  /*a350*/  @!P0 STG.E.U8 desc[UR24][R8.64+0x78], R113 ;  /* 0x0000787108008986 */ /* 0x000fe2000c101118 */
[----:B------:R-:W-:-:S02]  /*a360*/  ISETP.LT.OR P1, PT, R31, 0x9, !P1 ;  /* 0x000000091f00780c */ /* 0x000fc40004f21670 */
[C---:B------:R-:W-:Y:S01]  /*a370*/  ISETP.GE.AND P0, PT, R32.reuse, 0x89, PT ;  /* 0x000000892000780c */ /* 0x040fe20003f06270 */
[----:B------:R1:W-:Y:S01]  /*a380*/  @!P5 STG.E.U8 desc[UR24][R8.64+0x79], R27 ;  /* 0x0000791b0800d986 */ /* 0x0003e2000c101118 */
[C---:B------:R-:W-:Y:S02]  /*a390*/  ISETP.LT.OR P5, PT, R31.reuse, 0x9, !P4 ;  /* 0x000000091f00780c */ /* 0x040fe400067a1670 */
[----:B------:R-:W-:Y:S01]  /*a3a0*/  ISETP.GE.AND P4, PT, R32, 0x8a, PT ;  /* 0x0000008a2000780c */ /* 0x000fe20003f86270 */
[----:B------:R-:W-:Y:S01]  /*a3b0*/  @!P6 STG.E.U8 desc[UR24][R24.64+0x80], R111 ;  /* 0x0000806f1800e986 */ /* 0x000fe2000c101118 */
[C---:B------:R-:W-:Y:S02]  /*a3c0*/  ISETP.LT.OR P6, PT, R31.reuse, 0x1, !P0 ;  /* 0x000000011f00780c */ /* 0x040fe400047c1670 */
[----:B------:R-:W-:Y:S01]  /*a3d0*/  F2FP.SATFINITE.E4M3.F32.PACK_AB_MERGE_C R109, RZ, R109, RZ ;  /* 0x0000006dff6d723e */ /* 0x000fe200048070ff */
[----:B------:R-:W-:Y:S01]  /*a3e0*/  @!P2 STG.E.U8 desc[UR24][R24.64+0x81], R29 ;  /* 0x0000811d1800a986 */ /* 0x000fe2000c101118 */
[----:B------:R-:W-:-:S02]  /*a3f0*/  ISETP.LT.OR P2, PT, R31, 0x1, !P4 ;  /* 0x000000011f00780c */ /* 0x000fc40006741670 */
[----:B0-----:R-:W-:Y:S01]  /*a400*/  F2FP.SATFINITE.E4M3.F32.PACK_AB_MERGE_C R7, RZ, R18, RZ ;  /* 0x00000012ff07723e */ /* 0x001fe200048070ff */
[----:B------:R-:W-:Y:S01]  /*a410*/  @!P1 STG.E.U8 desc[UR24][R8.64+0x80], R109 ;  /* 0x0000806d08009986 */ /* 0x000fe2000c101118 */
[----:B-1----:R-:W-:Y:S02]  /*a420*/  F2FP.SATFINITE.E4M3.F32.PACK_AB_MERGE_C R27, RZ, R22, RZ ;  /* 0x00000016ff1b723e */ /* 0x002fe400048070ff */
[----:B------:R-:W-:Y:S01]  /*a430*/  F2FP.SATFINITE.E4M3.F32.PACK_AB_MERGE_C R107, RZ, R107, RZ ;  /* 0x0000006bff6b723e */ /* 0x000fe200048070ff */
[----:B------:R0:W-:Y:S01]  /*a440*/  @!P5 STG.E.U8 desc[UR24][R8.64+0x81], R7 ;  /* 0x000081070800d986 */ /* 0x0001e2000c101118 */
[C---:B------:R-:W-:Y:S02]  /*a450*/  ISETP.LT.OR P0, PT, R31.reuse, 0x9, !P0 ;  /* 0x000000091f00780c */ /* 0x040fe40004701670 */
[----:B------:R-:W-:Y:S01]  /*a460*/  ISETP.LT.OR P1, PT, R31, 0x9, !P4 ;  /* 0x000000091f00780c */ /* 0x000fe20006721670 */
[----:B------:R-:W-:Y:S01]  /*a470*/  @!P6 STG.E.U8 desc[UR24][R24.64+0x88], R107 ;  /* 0x0000886b1800e986 */ /* 0x000fe2000c101118 */
[----:B------:R-:W-:-:S02]  /*a480*/  ISETP.GE.AND P4, PT, R32, 0x92, PT ;  /* 0x000000922000780c */ /* 0x000fc40003f86270 */
[----:B------:R-:W-:Y:S01]  /*a490*/  F2FP.SATFINITE.E4M3.F32.PACK_AB_MERGE_C R23, RZ, R23, RZ ;  /* 0x00000017ff17723e */ /* 0x000fe200048070ff */
[----:B------:R-:W-:Y:S01]  /*a4a0*/  @!P2 STG.E.U8 desc[UR24][R24.64+0x89], R27 ;  /* 0x0000891b1800a986 */ /* 0x000fe2000c101118 */
[----:B------:R-:W-:Y:S02]  /*a4b0*/  ISETP.GE.AND P2, PT, R32, 0x91, PT ;  /* 0x000000912000780c */ /* 0x000fe40003f46270 */
[C---:B------:R-:W-:Y:S02]  /*a4c0*/  ISETP.LT.OR P6, PT, R31.reuse, 0x1, !P4 ;  /* 0x000000011f00780c */ /* 0x040fe400067c1670 */
[----:B------:R-:W-:Y:S01]  /*a4d0*/  ISETP.LT.OR P5, PT, R31, 0x1, !P2 ;  /* 0x000000011f00780c */ /* 0x000fe200057a1670 */
[----:B------:R-:W-:Y:S01]  /*a4e0*/  @!P0 STG.E.U8 desc[UR24][R8.64+0x88], R23 ;  /* 0x0000881708008986 */ /* 0x000fe2000c101118 */
[----:B0-----:R-:W-:Y:S02]  /*a4f0*/  F2FP.SATFINITE.E4M3.F32.PACK_AB_MERGE_C R7, RZ, R20, RZ ;  /* 0x00000014ff07723e */ /* 0x001fe400048070ff */
[----:B------:R-:W-:-:S02]  /*a500*/  F2FP.SATFINITE.E4M3.F32.PACK_AB_MERGE_C R21, RZ, R21, RZ ;  /* 0x00000015ff15723e */ /* 0x000fc400048070ff */
[----:B------:R-:W-:Y:S01]  /*a510*/  F2FP.SATFINITE.E4M3.F32.PACK_AB_MERGE_C R19, RZ, R19, RZ ;  /* 0x00000013ff13723e */ /* 0x000fe200048070ff */
[----:B------:R0:W-:Y:S01]  /*a520*/  @!P1 STG.E.U8 desc[UR24][R8.64+0x89], R7 ;  /* 0x0000890708009986 */ /* 0x0001e2000c101118 */
[C---:B------:R-:W-:Y:S02]  /*a530*/  ISETP.LT.OR P0, PT, R31.reuse, 0x9, !P2 ;  /* 0x000000091f00780c */ /* 0x040fe40005701670 */
[C---:B------:R-:W-:Y:S01]  /*a540*/  ISETP.GE.AND P1, PT, R32.reuse, 0x9a, PT ;  /* 0x0000009a2000780c */ /* 0x040fe20003f26270 */
[----:B------:R1:W-:Y:S01]  /*a550*/  @!P6 STG.E.U8 desc[UR24][R24.64+0x91], R19 ;  /* 0x000091131800e986 */ /* 0x0003e2000c101118 */
[----:B------:R-:W-:Y:S02]  /*a560*/  ISETP.GE.AND P2, PT, R32, 0x99, PT ;  /* 0x000000992000780c */ /* 0x000fe40003f46270 */
[C---:B------:R-:W-:Y:S01]  /*a570*/  ISETP.LT.OR P4, PT, R31.reuse, 0x9, !P4 ;  /* 0x000000091f00780c */ /* 0x040fe20006781670 */
[----:B------:R2:W-:Y:S01]  /*a580*/  @!P5 STG.E.U8 desc[UR24][R24.64+0x90], R21 ;  /* 0x000090151800d986 */ /* 0x0005e2000c101118 */
[----:B------:R-:W-:-:S02]  /*a590*/  ISETP.LT.OR P6, PT, R31, 0x1, !P1 ;  /* 0x000000011f00780c */ /* 0x000fc40004fc1670 */
[C---:B------:R-:W-:Y:S02]  /*a5a0*/  ISETP.LT.OR P5, PT, R31.reuse, 0x1, !P2 ;  /* 0x000000011f00780c */ /* 0x040fe400057a1670 */
[C---:B------:R-:W-:Y:S02]  /*a5b0*/  ISETP.LT.OR P2, PT, R31.reuse, 0x9, !P2 ;  /* 0x000000091f00780c */ /* 0x040fe40005741670 */
[----:B------:R-:W-:Y:S02]  /*a5c0*/  ISETP.LT.OR P1, PT, R31, 0x9, !P1 ;  /* 0x000000091f00780c */ /* 0x000fe40004f21670 */
[----:B------:R-:W-:Y:S02]  /*a5d0*/  F2FP.SATFINITE.E4M3.F32.PACK_AB_MERGE_C R17, RZ, R17, RZ ;  /* 0x00000011ff11723e */ /* 0x000fe400048070ff */
[----:B0-----:R-:W-:Y:S02]  /*a5e0*/  F2FP.SATFINITE.E4M3.F32.PACK_AB_MERGE_C R7, RZ, R16, RZ ;  /* 0x00000010ff07723e */ /* 0x001fe400048070ff */
[----:B-1----:R-:W-:Y:S01]  /*a5f0*/  F2FP.SATFINITE.E4M3.F32.PACK_AB_MERGE_C R19, RZ, R12, RZ ;  /* 0x0000000cff13723e */ /* 0x002fe200048070ff */
[----:B------:R0:W-:Y:S01]  /*a600*/  @!P0 STG.E.U8 desc[UR24][R8.64+0x90], R17 ;  /* 0x0000901108008986 */ /* 0x0001e2000c101118 */
[----:B------:R-:W-:-:S02]  /*a610*/  F2FP.SATFINITE.E4M3.F32.PACK_AB_MERGE_C R13, RZ, R13, RZ ;  /* 0x0000000dff0d723e */ /* 0x000fc400048070ff */
[----:B------:R-:W-:Y:S01]  /*a620*/  F2FP.SATFINITE.E4M3.F32.PACK_AB_MERGE_C R15, RZ, R15, RZ ;  /* 0x0000000fff0f723e */ /* 0x000fe200048070ff */
[----:B------:R0:W-:Y:S01]  /*a630*/  @!P4 STG.E.U8 desc[UR24][R8.64+0x91], R7 ;  /* 0x000091070800c986 */ /* 0x0001e2000c101118 */
[----:B--2---:R-:W-:-:S03]  /*a640*/  F2FP.SATFINITE.E4M3.F32.PACK_AB_MERGE_C R21, RZ, R14, RZ ;  /* 0x0000000eff15723e */ /* 0x004fc600048070ff */
[----:B------:R0:W-:Y:S04]  /*a650*/  @!P6 STG.E.U8 desc[UR24][R24.64+0x99], R19 ;  /* 0x000099131800e986 */ /* 0x0001e8000c101118 */
[----:B------:R0:W-:Y:S04]  /*a660*/  @!P5 STG.E.U8 desc[UR24][R24.64+0x98], R13 ;  /* 0x0000980d1800d986 */ /* 0x0001e8000c101118 */
[----:B------:R0:W-:Y:S04]  /*a670*/  @!P2 STG.E.U8 desc[UR24][R8.64+0x98], R15 ;  /* 0x0000980f0800a986 */ /* 0x0001e8000c101118 */
[----:B------:R0:W-:Y:S02]  /*a680*/  @!P1 STG.E.U8 desc[UR24][R8.64+0x99], R21 ;  /* 0x0000991508009986 */ /* 0x0001e4000c101118 */
.L_x_199:
[----:B------:R-:W-:Y:S05]  /*a690*/  BSYNC B0 ;  /* 0x0000000000007941 */ /* 0x000fea0003800000 */
.L_x_37:
[----:B------:R-:W-:Y:S01]  /*a6a0*/  ULDC UR6, c[0x0][0xc] ;  /* 0x0000030000067ab9 */ /* 0x000fe20000000800 */
[----:B------:R-:W-:Y:S01]  /*a6b0*/  ULDC UR7, c[0x0][0x10] ;  /* 0x0000040000077ab9 */ /* 0x000fe20000000800 */
[----:B0----5:R-:W0:Y:S01]  /*a6c0*/  LDC R7, c[0x0][0x14] ;  /* 0x00000500ff077b82 */ /* 0x021e220000000800 */
[----:B------:R-:W-:Y:S01]  /*a6d0*/  UIMAD.WIDE.U32 UR6, UR6, UR7, URZ ;  /* 0x00000007060672a5 */ /* 0x000fe2000f8e003f */
[----:B------:R-:W-:Y:S01]  /*a6e0*/  PRMT R9, RZ, 0x7610, R9 ;  /* 0x00007610ff097816 */ /* 0x000fe20000000009 */
[----:B------:R-:W-:-:S04]  /*a6f0*/  IMAD.MOV.U32 R8, RZ, RZ, -0x1 ;  /* 0xffffffffff087424 */ /* 0x000fc800078e00ff */
[----:B0-----:R-:W-:-:S04]  /*a700*/  IMAD.WIDE.U32 R2, R7, UR6, R2 ;  /* 0x0000000607027c25 */ /* 0x001fc8000f8e0002 */
[----:B------:R-:W-:Y:S01]  /*a710*/  IMAD R7, R7, UR7, RZ ;  /* 0x0000000707077c24 */ /* 0x000fe2000f8e02ff */
[----:B------:R-:W-:Y:S02]  /*a720*/  ULDC.64 UR6, c[0x0][0x650] ;  /* 0x0001940000067ab9 */ /* 0x000fe40000000a00 */
[----:B------:R-:W-:Y:S01]  /*a730*/  ISETP.GE.U32.AND P0, PT, R2, UR6, PT ;  /* 0x0000000602007c0c */ /* 0x000fe2000bf06070 */
[----:B------:R-:W-:Y:S02]  /*a740*/  IMAD.IADD R3, R3, 0x1, R7 ;  /* 0x0000000103037824 */ /* 0x000fe400078e0207 */
[----:B------:R-:W-:-:S03]  /*a750*/  IMAD.MOV.U32 R7, RZ, RZ, -0x1 ;  /* 0xffffffffff077424 */ /* 0x000fc600078e00ff */
[----:B------:R-:W-:-:S13]  /*a760*/  ISETP.GE.U32.AND.EX P0, PT, R3, UR7, PT, P0 ;  /* 0x0000000703007c0c */ /* 0x000fda000bf06100 */
[----:B------:R-:W-:Y:S05]  /*a770*/  @P0 BRA `(.L_x_200) ;  /* 0x0000000400600947 */ /* 0x000fea0003800000 */
[----:B------:R-:W0:Y:S01]  /*a780*/  S2R R22, SR_CTAID.X ;  /* 0x0000000000167919 */ /* 0x000e220000002500 */
[----:B------:R-:W5:Y:S01]  /*a790*/  LDC.64 R16, c[0x0][0x628] ;  /* 0x00018a00ff107b82 */ /* 0x000f620000000a00 */
[----:B------:R-:W-:Y:S01]  /*a7a0*/  ULDC UR6, c[0x0][0x150] ;  /* 0x0000540000067ab9 */ /* 0x000fe20000000800 */
[----:B------:R-:W-:Y:S01]  /*a7b0*/  IMAD.MOV.U32 R14, RZ, RZ, R2 ;  /* 0x000000ffff0e7224 */ /* 0x000fe200078e0002 */
[----:B-1--4-:R-:W1:Y:S01]  /*a7c0*/  S2R R24, SR_CTAID.Y ;  /* 0x0000000000187919 */ /* 0x012e620000002600 */
[----:B------:R-:W-:-:S04]  /*a7d0*/  IMAD.MOV.U32 R15, RZ, RZ, R3 ;  /* 0x000000ffff0f7224 */ /* 0x000fc800078e0003 */
[----:B------:R-:W4:Y:S08]  /*a7e0*/  LDC R25, c[0x0][0x144] ;  /* 0x00005100ff197b82 */ /* 0x000f300000000800 */
[----:B------:R-:W1:Y:S08]  /*a7f0*/  LDC R18, c[0x0][0x630] ;  /* 0x00018c00ff127b82 */ /* 0x000e700000000800 */
[----:B------:R-:W1:Y:S01]  /*a800*/  LDC.64 R20, c[0x0][0x620] ;  /* 0x00018800ff147b82 */ /* 0x000e620000000a00 */
[----:B-----5:R-:W-:-:S04]  /*a810*/  ISETP.NE.U32.AND P0, PT, R16, RZ, PT ;  /* 0x000000ff1000720c */ /* 0x020fc80003f05070 */
[----:B------:R-:W-:Y:S02]  /*a820*/  ISETP.NE.AND.EX P0, PT, R17, RZ, PT, P0 ;  /* 0x000000ff1100720c */ /* 0x000fe40003f05300 */
[----:B0-----:R-:W-:-:S05]  /*a830*/  I2FP.F32.U32 R7, R22 ;  /* 0x0000001600077245 */ /* 0x001fca0000201000 */
[----:B------:R-:W-:-:S04]  /*a840*/  FMUL R7, R7, UR6 ;  /* 0x0000000607077c20 */ /* 0x000fc80008400000 */
[----:B------:R0:W0:Y:S02]  /*a850*/  F2I.U32.TRUNC.NTZ R23, R7 ;  /* 0x0000000700177305 */ /* 0x000024000020f000 */
[----:B----4-:R-:W-:Y:S05]  /*a860*/  @!P0 BRA `(.L_x_201) ;  /* 0x0000000000288947 */ /* 0x010fea0003800000 */
[----:B0-----:R-:W0:Y:S02]  /*a870*/  LDC R7, c[0x0][0x634] ;  /* 0x00018d00ff077b82 */ /* 0x001e240000000800 */
        /* <DEDUP_REMOVED lines=9> */
.L_x_201:
[-CC-:B-1----:R-:W-:Y:S01]  /*a910*/  SHF.R.U64 R19, R14, R18.reuse, R15.reuse ;  /* 0x000000120e137219 */ /* 0x182fe2000000120f */
[----:B------:R-:W1:Y:S01]  /*a920*/  LDC.64 R30, c[0x0][0x640] ;  /* 0x00019000ff1e7b82 */ /* 0x000e620000000a00 */
[----:B0-----:R-:W-:Y:S01]  /*a930*/  SHF.R.U32.HI R7, RZ, R18, R15 ;  /* 0x00000012ff077219 */ /* 0x001fe2000001160f */
[----:B------:R-:W-:Y:S01]  /*a940*/  IMAD.MOV R23, RZ, RZ, -R23 ;  /* 0x000000ffff177224 */ /* 0x000fe200078e0a17 */
[----:B------:R-:W-:Y:S01]  /*a950*/  IADD3 R13, P0, RZ, -R19, RZ ;  /* 0x80000013ff0d7210 */ /* 0x000fe20007f1e0ff */
[----:B------:R-:W-:Y:S02]  /*a960*/  ULDC UR6, c[0x0][0x154] ;  /* 0x0000550000067ab9 */ /* 0x000fe40000000800 */
[----:B------:R-:W-:Y:S02]  /*a970*/  IMAD R25, R25, R23, R22 ;  /* 0x0000001719197224 */ /* 0x000fe400078e0216 */
[----:B------:R-:W0:Y:S01]  /*a980*/  LDC R14, c[0x0][0x618] ;  /* 0x00018600ff0e7b82 */ /* 0x000e220000000800 */
[----:B------:R-:W-:-:S02]  /*a990*/  IMAD.X R7, RZ, RZ, ~R7, P0 ;  /* 0x000000ffff077224 */ /* 0x000fc400000e0e07 */
[----:B------:R-:W-:-:S04]  /*a9a0*/  IMAD.WIDE.U32 R8, R13, R20, R2 ;  /* 0x000000140d087225 */ /* 0x000fc800078e0002 */
[----:B------:R-:W-:Y:S01]  /*a9b0*/  IMAD R12, R7, R20, RZ ;  /* 0x00000014070c7224 */ /* 0x000fe200078e02ff */
[----:B---3--:R-:W3:Y:S03]  /*a9c0*/  LDC R26, c[0x0][0x608] ;  /* 0x00018200ff1a7b82 */ /* 0x008ee60000000800 */
[----:B------:R-:W-:Y:S02]  /*a9d0*/  IMAD R7, R13, R21, R12 ;  /* 0x000000150d077224 */ /* 0x000fe400078e020c */
[----:B------:R-:W-:Y:S02]  /*a9e0*/  IMAD.MOV.U32 R13, RZ, RZ, 0x1 ;  /* 0x00000001ff0d7424 */ /* 0x000fe400078e00ff */
[----:B------:R-:W-:Y:S01]  /*a9f0*/  IMAD.IADD R7, R9, 0x1, R7 ;  /* 0x0000000109077824 */ /* 0x000fe200078e0207 */
[----:B--2---:R-:W2:Y:S01]  /*aa00*/  LDC R28, c[0x0][0x658] ;  /* 0x00019600ff1c7b82 */ /* 0x004ea20000000800 */
[----:B------:R-:W-:-:S02]  /*aa10*/  I2FP.F32.U32 R9, R24 ;  /* 0x0000001800097245 */ /* 0x000fc40000201000 */
[----:B-1----:R-:W-:-:S03]  /*aa20*/  ISETP.NE.U32.AND P0, PT, R30, RZ, PT ;  /* 0x000000ff1e00720c */ /* 0x002fc60003f05070 */
[----:B------:R-:W-:Y:S01]  /*aa30*/  FMUL R12, R9, UR6 ;  /* 0x00000006090c7c20 */ /* 0x000fe20008400000 */
[----:B------:R-:W-:Y:S01]  /*aa40*/  ISETP.NE.AND.EX P0, PT, R31, RZ, PT, P0 ;  /* 0x000000ff1f00720c */ /* 0x000fe20003f05300 */
[----:B------:R-:W1:Y:S01]  /*aa50*/  LDC R23, c[0x0][0x148] ;  /* 0x00005200ff177b82 */ /* 0x000e620000000800 */
[-CC-:B0-----:R-:W-:Y:S01]  /*aa60*/  SHF.R.U64 R18, R8, R14.reuse, R7.reuse ;  /* 0x0000000e08127219 */ /* 0x181fe20000001207 */
[----:B------:R0:W4:Y:S01]  /*aa70*/  F2I.U32.TRUNC.NTZ R20, R12 ;  /* 0x0000000c00147305 */ /* 0x000122000020f000 */
[----:B------:R-:W-:Y:S01]  /*aa80*/  SHF.R.U32.HI R7, RZ, R14, R7 ;  /* 0x0000000eff077219 */ /* 0x000fe20000011607 */
[----:B------:R-:W-:-:S04]  /*aa90*/  IMAD.MOV.U32 R9, RZ, RZ, -0x1 ;  /* 0xffffffffff097424 */ /* 0x000fc800078e00ff */
[----:B------:R-:W0:Y:S01]  /*aaa0*/  LDC R22, c[0x0][0x600] ;  /* 0x00018000ff167b82 */ /* 0x000e220000000800 */
[-CC-:B---3--:R-:W-:Y:S02]  /*aab0*/  SHF.R.U64 R16, R18, R26.reuse, R7.reuse ;  /* 0x0000001a12107219 */ /* 0x188fe40000001207 */
[----:B------:R-:W-:-:S05]  /*aac0*/  SHF.R.U32.HI R7, RZ, R26, R7 ;  /* 0x0000001aff077219 */ /* 0x000fca0000011607 */
[----:B------:R-:W3:Y:S01]  /*aad0*/  LDC R29, c[0x0][0x648] ;  /* 0x00019200ff1d7b82 */ /* 0x000ee20000000800 */
[-C--:B--2---:R-:W-:Y:S02]  /*aae0*/  SHF.L.U32 R8, R9, R28.reuse, RZ ;  /* 0x0000001c09087219 */ /* 0x084fe400000006ff */
[-CC-:B------:R-:W-:Y:S02]  /*aaf0*/  SHF.R.U64 R21, R16, R28.reuse, R7.reuse ;  /* 0x0000001c10157219 */ /* 0x180fe40000001207 */
[----:B------:R-:W-:Y:S02]  /*ab00*/  SHF.R.U32.HI R9, RZ, R28, R7 ;  /* 0x0000001cff097219 */ /* 0x000fe40000011607 */
[----:B------:R-:W-:Y:S01]  /*ab10*/  LOP3.LUT R27, RZ, R8, RZ, 0x33, !PT ;  /* 0x00000008ff1b7212 */ /* 0x000fe200078e33ff */
[----:B------:R-:W2:Y:S01]  /*ab20*/  LDC R32, c[0x0][0x638] ;  /* 0x00018e00ff207b82 */ /* 0x000ea20000000800 */
[----:B------:R-:W-:Y:S01]  /*ab30*/  SHF.L.U32 R28, R13, R28, RZ ;  /* 0x0000001c0d1c7219 */ /* 0x000fe200000006ff */
[----:B------:R-:W-:-:S06]  /*ab40*/  IMAD.MOV.U32 R8, RZ, RZ, R21 ;  /* 0x000000ffff087224 */ /* 0x000fcc00078e0015 */
[----:B------:R-:W0:Y:S01]  /*ab50*/  LDC R33, c[0x0][0x610] ;  /* 0x00018400ff217b82 */ /* 0x000e220000000800 */
[----:B----4-:R-:W-:Y:S05]  /*ab60*/  @!P0 BRA `(.L_x_202) ;  /* 0x0000000000288947 */ /* 0x010fea0003800000 */
[----:B------:R-:W4:Y:S02]  /*ab70*/  LDC R8, c[0x0][0x64c] ;  /* 0x00019300ff087b82 */ /* 0x000f240000000800 */
[----:B----4-:R-:W-:-:S05]  /*ab80*/  IADD3 R7, P0, R21, R8, RZ ;  /* 0x0000000815077210 */ /* 0x010fca0007f1e0ff */
[----:B------:R-:W-:-:S04]  /*ab90*/  IMAD.X R17, RZ, RZ, R9, P0 ;  /* 0x000000ffff117224 */ /* 0x000fc800000e0609 */
[----:B------:R-:W-:-:S04]  /*aba0*/  IMAD.WIDE.U32 R8, R17, R30, RZ ;  /* 0x0000001e11087225 */ /* 0x000fc800078e00ff */
[----:B0-----:R-:W-:-:S04]  /*abb0*/  IMAD.WIDE.U32 R12, P0, R7, R31, R8 ;  /* 0x0000001f070c7225 */ /* 0x001fc80007800008 */
[----:B------:R-:W-:-:S04]  /*abc0*/  IMAD.WIDE.U32 R8, R7, R30, RZ ;  /* 0x0000001e07087225 */ /* 0x000fc800078e00ff */
[----:B------:R-:W-:Y:S01]  /*abd0*/  IMAD.X R15, RZ, RZ, RZ, P0 ;  /* 0x000000ffff0f7224 */ /* 0x000fe200000e06ff */
[----:B------:R-:W-:Y:S01]  /*abe0*/  IADD3 RZ, P0, R9, R12, RZ ;  /* 0x0000000c09ff7210 */ /* 0x000fe20007f1e0ff */
[----:B------:R-:W-:-:S04]  /*abf0*/  IMAD.MOV.U32 R14, RZ, RZ, R13 ;  /* 0x000000ffff0e7224 */ /* 0x000fc800078e000d */
[----:B------:R-:W-:-:S08]  /*ac00*/  IMAD.WIDE.U32.X R8, R17, R31, R14, P0 ;  /* 0x0000001f11087225 */ /* 0x000fd000000e040e */
.L_x_202:
[----:B---3--:R-:W-:Y:S01]  /*ac10*/  SHF.R.U64 R7, R8, R29, R9 ;  /* 0x0000001d08077219 */ /* 0x008fe20000001209 */
[----:B0-----:R-:W-:Y:S01]  /*ac20*/  VIADD R9, R22, 0xffffffff ;  /* 0xffffffff16097836 */ /* 0x001fe20000000000 */
[----:B------:R-:W-:Y:S01]  /*ac30*/  LOP3.LUT R30, R16, R27, RZ, 0xc0, !PT ;  /* 0x0000001b101e7212 */ /* 0x000fe200078ec0ff */
[----:B------:R-:W-:Y:S02]  /*ac40*/  IMAD.MOV R20, RZ, RZ, -R20 ;  /* 0x000000ffff147224 */ /* 0x000fe400078e0a14 */
[----:B------:R-:W-:Y:S01]  /*ac50*/  IMAD.MOV R8, RZ, RZ, -R7 ;  /* 0x000000ffff087224 */ /* 0x000fe200078e0a07 */
[----:B------:R-:W-:Y:S01]  /*ac60*/  LOP3.LUT R18, R18, R9, RZ, 0xc0, !PT ;  /* 0x0000000912127212 */ /* 0x000fe200078ec0ff */
[----:B------:R-:W-:Y:S02]  /*ac70*/  IMAD R30, R28, R7, R30 ;  /* 0x000000071c1e7224 */ /* 0x000fe400078e021e */
[----:B-1----:R-:W-:Y:S02]  /*ac80*/  @P3 IMAD R25, R23, R20, R24 ;  /* 0x0000001417193224 */ /* 0x002fe400078e0218 */
[----:B--2---:R-:W-:-:S02]  /*ac90*/  IMAD R7, R8, R32, R21 ;  /* 0x0000002008077224 */ /* 0x004fc400078e0215 */
[----:B------:R-:W-:Y:S02]  /*aca0*/  IMAD R30, R30, R33, R25 ;  /* 0x000000211e1e7224 */ /* 0x000fe400078e0219 */
[----:B------:R-:W-:Y:S02]  /*acb0*/  IMAD R7, R7, R22, R18 ;  /* 0x0000001607077224 */ /* 0x000fe400078e0212 */
[----:B------:R-:W-:-:S03]  /*acc0*/  IMAD.MOV.U32 R9, RZ, RZ, 0x1 ;  /* 0x00000001ff097424 */ /* 0x000fc600078e00ff */
[----:B------:R-:W-:Y:S02]  /*acd0*/  SEL R8, R7, R30, !P3 ;  /* 0x0000001e07087207 */ /* 0x000fe40005800000 */
[----:B------:R-:W-:Y:S01]  /*ace0*/  SEL R30, R30, R7, !P3 ;  /* 0x000000071e1e7207 */ /* 0x000fe20005800000 */
[----:B------:R-:W-:-:S07]  /*acf0*/  IMAD.MOV.U32 R7, RZ, RZ, R19 ;  /* 0x000000ffff077224 */ /* 0x000fce00078e0013 */
.L_x_200:
[----:B------:R-:W-:Y:S01]  /*ad00*/  LOP3.LUT P0, RZ, R9, 0xff, RZ, 0xc0, !PT ;  /* 0x000000ff09ff7812 */ /* 0x000fe2000780c0ff */
[----:B------:R-:W-:-:S12]  /*ad10*/  IMAD.MOV.U32 R9, RZ, RZ, R30 ;  /* 0x000000ffff097224 */ /* 0x000fd800078e001e */
[----:B------:R-:W-:Y:S05]  /*ad20*/  @P0 BRA `(.L_x_203) ;  /* 0xffffff6400200947 */ /* 0x000fea000383ffff */
[----:B------:R-:W-:Y:S05]  /*ad30*/  EXIT ;  /* 0x000000000000794d */ /* 0x000fea0003800000 */
.L_x_7:
[----:B0-----:R-:W-:Y:S01]  /*ad40*/  ULDC.64 UR4, c[0x0][0x650] ;  /* 0x0001940000047ab9 */ /* 0x001fe20000000a00 */
        /* <DEDUP_REMOVED lines=25> */
.L_x_205:
[----:B------:R-:W0:Y:S01]  /*aee0*/  LDC.64 R28, c[0x0][0x640] ;  /* 0x00019000ff1c7b82 */ /* 0x000e220000000a00 */
[-CC-:B------:R-:W-:Y:S01]  /*aef0*/  SHF.R.U64 R21, R16, R6.reuse, R17.reuse ;  /* 0x0000000610157219 */ /* 0x180fe20000001211 */
[----:B------:R-:W-:Y:S01]  /*af00*/  IMAD.MOV.U32 R31, RZ, RZ, 0x1 ;  /* 0x00000001ff1f7424 */ /* 0x000fe200078e00ff */
[----:B------:R-:W-:Y:S02]  /*af10*/  SHF.R.U32.HI R5, RZ, R6, R17 ;  /* 0x00000006ff057219 */ /* 0x000fe40000011611 */
[----:B------:R-:W-:-:S03]  /*af20*/  IADD3 R15, P0, RZ, -R21, RZ ;  /* 0x80000015ff0f7210 */ /* 0x000fc60007f1e0ff */
[----:B------:R-:W1:Y:S02]  /*af30*/  LDC R14, c[0x0][0x618] ;  /* 0x00018600ff0e7b82 */ /* 0x000e640000000800 */
[----:B------:R-:W-:Y:S02]  /*af40*/  IMAD.X R5, RZ, RZ, ~R5, P0 ;  /* 0x000000ffff057224 */ /* 0x000fe400000e0e05 */
[----:B------:R-:W-:-:S04]  /*af50*/  IMAD.WIDE.U32 R8, R15, R22, R2 ;  /* 0x000000160f087225 */ /* 0x000fc800078e0002 */
[----:B------:R-:W2:Y:S01]  /*af60*/  LDC R16, c[0x0][0x608] ;  /* 0x00018200ff107b82 */ /* 0x000ea20000000800 */
[----:B------:R-:W-:-:S04]  /*af70*/  IMAD R6, R5, R22, RZ ;  /* 0x0000001605067224 */ /* 0x000fc800078e02ff */
[----:B------:R-:W-:-:S03]  /*af80*/  IMAD R5, R15, R23, R6 ;  /* 0x000000170f057224 */ /* 0x000fc600078e0206 */
[----:B------:R-:W3:Y:S01]  /*af90*/  LDC R26, c[0x0][0x658] ;  /* 0x00019600ff1a7b82 */ /* 0x000ee20000000800 */
[----:B------:R-:W-:Y:S01]  /*afa0*/  IMAD.IADD R5, R9, 0x1, R5 ;  /* 0x0000000109057824 */ /* 0x000fe200078e0205 */
[----:B0-----:R-:W-:Y:S01]  /*afb0*/  ISETP.NE.U32.AND P0, PT, R28, RZ, PT ;  /* 0x000000ff1c00720c */ /* 0x001fe20003f05070 */
[----:B------:R-:W-:-:S03]  /*afc0*/  IMAD.MOV.U32 R9, RZ, RZ, -0x1 ;  /* 0xffffffffff097424 */ /* 0x000fc600078e00ff */
[----:B------:R-:W-:Y:S02]  /*afd0*/  ISETP.NE.AND.EX P0, PT, R29, RZ, PT, P0 ;  /* 0x000000ff1d00720c */ /* 0x000fe40003f05300 */
[----:B------:R-:W0:Y:S01]  /*afe0*/  LDC R24, c[0x0][0x600] ;  /* 0x00018000ff187b82 */ /* 0x000e220000000800 */
[-CC-:B-1----:R-:W-:Y:S02]  /*aff0*/  SHF.R.U64 R18, R8, R14.reuse, R5.reuse ;  /* 0x0000000e08127219 */ /* 0x182fe40000001205 */
[----:B------:R-:W-:-:S05]  /*b000*/  SHF.R.U32.HI R5, RZ, R14, R5 ;  /* 0x0000000eff057219 */ /* 0x000fca0000011605 */
        /* <DEDUP_REMOVED lines=21> */
.L_x_206:
[----:B-1----:R-:W-:Y:S01]  /*b160*/  SHF.R.U64 R6, R8, R25, R9 ;  /* 0x0000001908067219 */ /* 0x002fe20000001209 */
[----:B0-----:R-:W-:Y:S01]  /*b170*/  VIADD R11, R24, 0xffffffff ;  /* 0xffffffff180b7836 */ /* 0x001fe20000000000 */
[----:B------:R-:W-:Y:S01]  /*b180*/  SHF.L.U32 R9, R31, R26, RZ ;  /* 0x0000001a1f097219 */ /* 0x000fe200000006ff */
[----:B------:R-:W-:Y:S01]  /*b190*/  @P3 IMAD R12, R13, R20, R10 ;  /* 0x000000140d0c3224 */ /* 0x000fe200078e020a */
[----:B------:R-:W-:Y:S01]  /*b1a0*/  LOP3.LUT R5, R22, R33, RZ, 0xc0, !PT ;  /* 0x0000002116057212 */ /* 0x000fe200078ec0ff */
[----:B------:R-:W-:Y:S01]  /*b1b0*/  IMAD.MOV R8, RZ, RZ, -R6 ;  /* 0x000000ffff087224 */ /* 0x000fe200078e0a06 */
[----:B------:R-:W-:Y:S01]  /*b1c0*/  LOP3.LUT R18, R18, R11, RZ, 0xc0, !PT ;  /* 0x0000000b12127212 */ /* 0x000fe200078ec0ff */
[----:B------:R-:W-:Y:S02]  /*b1d0*/  IMAD.MOV.U32 R16, RZ, RZ, R21 ;  /* 0x000000ffff107224 */ /* 0x000fe400078e0015 */
[----:B------:R-:W-:Y:S02]  /*b1e0*/  IMAD R9, R9, R6, R5 ;  /* 0x0000000609097224 */ /* 0x000fe400078e0205 */
[----:B--2---:R-:W-:-:S02]  /*b1f0*/  IMAD R5, R8, R27, R23 ;  /* 0x0000001b08057224 */ /* 0x004fc400078e0217 */
[----:B---3--:R-:W-:Y:S02]  /*b200*/  IMAD R8, R9, R30, R12 ;  /* 0x0000001e09087224 */ /* 0x008fe400078e020c */
[----:B------:R-:W-:Y:S02]  /*b210*/  IMAD.MOV.U32 R6, RZ, RZ, 0x1 ;  /* 0x00000001ff067424 */ /* 0x000fe400078e00ff */
[----:B------:R-:W-:-:S03]  /*b220*/  IMAD R9, R5, R24, R18 ;  /* 0x0000001805097224 */ /* 0x000fc600078e0212 */
[----:B------:R-:W-:Y:S02]  /*b230*/  PRMT R5, R6, 0x7610, R5 ;  /* 0x0000761006057816 */ /* 0x000fe40000000005 */
[----:B------:R-:W-:Y:S02]  /*b240*/  SEL R6, R9, R8, !P3 ;  /* 0x0000000809067207 */ /* 0x000fe40005800000 */
[----:B------:R-:W-:-:S07]  /*b250*/  SEL R8, R8, R9, !P3 ;  /* 0x0000000908087207 */ /* 0x000fce0005800000 */
.L_x_204:
[----:B------:R-:W-:-:S08]  /*b260*/  NOP ;  /* 0x0000000000007918 */ /* 0x000fd00000000000 */
[----:B------:R-:W0:-:S00]  /*b270*/  USETMAXREG.DEALLOC.CTAPOOL 0x28 ;  /* 0x00000028000079c8 */ /* 0x000e0000080e0500 */
[----:B0-----:R-:W-:-:S13]  /*b280*/  ISETP.NE.AND P0, PT, R7, RZ, PT ;  /* 0x000000ff0700720c */ /* 0x001fda0003f05270 */
[----:B------:R-:W-:Y:S05]  /*b290*/  @P0 EXIT ;  /* 0x000000000000094d */ /* 0x000fea0003800000 */
[----:B------:R-:W-:Y:S01]  /*b2a0*/  LOP3.LUT P0, RZ, R5, 0xff, RZ, 0xc0, !PT ;  /* 0x000000ff05ff7812 */ /* 0x000fe2000780c0ff */
[----:B------:R-:W-:Y:S02]  /*b2b0*/  IMAD.MOV.U32 R5, RZ, RZ, 0x1 ;  /* 0x00000001ff057424 */ /* 0x000fe400078e00ff */
[----:B------:R-:W-:-:S10]  /*b2c0*/  IMAD.MOV.U32 R17, RZ, RZ, RZ ;  /* 0x000000ffff117224 */ /* 0x000fd400078e00ff */
[----:B------:R-:W-:Y:S05]  /*b2d0*/  @!P0 BRA `(.L_x_207) ;  /* 0x0000000c00608947 */ /* 0x000fea0003800000 */
[----:B------:R-:W0:Y:S01]  /*b2e0*/  LDC R5, c[0x0][0x28c] ;  /* 0x0000a300ff057b82 */ /* 0x000e220000000800 */
[----:B------:R-:W1:Y:S01]  /*b2f0*/  S2R R11, SR_CgaCtaId ;  /* 0x00000000000b7919 */ /* 0x000e620000008800 */
[----:B------:R-:W-:Y:S01]  /*b300*/  ULDC UR5, c[0x0][0x658] ;  /* 0x0001960000057ab9 */ /* 0x000fe20000000800 */
[----:B------:R-:W-:Y:S01]  /*b310*/  UMOV UR7, 0xffffffff ;  /* 0xffffffff00077882 */ /* 0x000fe20000000000 */
[----:B------:R-:W-:Y:S01]  /*b320*/  ULDC UR6, c[0x0][0xc] ;  /* 0x0000030000067ab9 */ /* 0x000fe20000000800 */
[----:B------:R-:W-:Y:S01]  /*b330*/  USHF.L.U32 UR9, UR7, UR5, URZ ;  /* 0x0000000507097299 */ /* 0x000fe2000800063f */
[----:B------:R-:W-:Y:S01]  /*b340*/  BSSY B0, `(.L_x_207) ;  /* 0x00000d1000007945 */ /* 0x000fe20003800000 */
[----:B------:R-:W-:Y:S01]  /*b350*/  UMOV UR8, 0x1 ;  /* 0x0000000100087882 */ /* 0x000fe20000000000 */
[----:B------:R-:W-:Y:S01]  /*b360*/  ULDC UR7, c[0x0][0x10] ;  /* 0x0000040000077ab9 */ /* 0x000fe20000000800 */
[----:B------:R-:W-:Y:S01]  /*b370*/  USHF.L.U32 UR5, UR8, UR5, URZ ;  /* 0x0000000508057299 */ /* 0x000fe2000800063f */
[----:B------:R-:W-:Y:S01]  /*b380*/  IMAD.MOV.U32 R14, RZ, RZ, 0x1 ;  /* 0x00000001ff0e7424 */ /* 0x000fe200078e00ff */
[----:B------:R-:W-:Y:S01]  /*b390*/  UIMAD.WIDE.U32 UR6, UR6, UR7, URZ ;  /* 0x00000007060672a5 */ /* 0x000fe2000f8e003f */
[----:B------:R-:W-:Y:S01]  /*b3a0*/  LOP3.LUT R15, R4, 0x2, RZ, 0xfc, !PT ;  /* 0x00000002040f7812 */ /* 0x000fe200078efcff */
[----:B------:R-:W-:Y:S01]  /*b3b0*/  ULDC UR8, c[0x0][0x14] ;  /* 0x0000050000087ab9 */ /* 0x000fe20000000800 */
[----:B------:R-:W-:Y:S01]  /*b3c0*/  IMAD.MOV.U32 R17, RZ, RZ, RZ ;  /* 0x000000ffff117224 */ /* 0x000fe200078e00ff */
[----:B------:R-:W-:-:S02]  /*b3d0*/  UIMAD.WIDE.U32 UR30, UR6, UR8, URZ ;  /* 0x00000008061e72a5 */ /* 0x000fc4000f8e003f */
[----:B------:R-:W-:Y:S01]  /*b3e0*/  UIMAD UR7, UR7, UR8, URZ ;  /* 0x00000008070772a4 */ /* 0x000fe2000f8e023f */
[----:B------:R-:W-:Y:S01]  /*b3f0*/  ULDC UR4, c[0x0][0x600] ;  /* 0x0001800000047ab9 */ /* 0x000fe20000000800 */
[----:B------:R-:W-:Y:S02]  /*b400*/  ULOP3.LUT UR6, URZ, UR9, URZ, 0x33, !UPT ;  /* 0x000000093f067292 */ /* 0x000fe4000f8e333f */
[----:B------:R-:W-:Y:S01]  /*b410*/  UIADD3 UR4, UR4, -0x1, URZ ;  /* 0xffffffff04047890 */ /* 0x000fe2000fffe03f */
[----:B0-----:R-:W-:Y:S01]  /*b420*/  VIADD R5, R5, 0xff ;  /* 0x000000ff05057836 */ /* 0x001fe20000000000 */
[----:B------:R-:W-:Y:S01]  /*b430*/  UIADD3 UR7, UR31, UR7, URZ ;  /* 0x000000071f077290 */ /* 0x000fe2000fffe03f */
[----:B------:R-:W-:-:S03]  /*b440*/  ULDC.64 UR38, c[0x0][0x198] ;  /* 0x0000660000267ab9 */ /* 0x000fc60000000a00 */
[----:B------:R-:W-:-:S04]  /*b450*/  SHF.R.S32.HI R10, RZ, 0x1f, R5 ;  /* 0x0000001fff0a7819 */ /* 0x000fc80000011405 */
[----:B------:R-:W-:Y:S01]  /*b460*/  LEA.HI R10, R10, R5, RZ, 0x8 ;  /* 0x000000050a0a7211 */ /* 0x000fe200078f40ff */
[----:B------:R-:W-:Y:S01]  /*b470*/  IMAD.MOV.U32 R5, RZ, RZ, 0x1 ;  /* 0x00000001ff057424 */ /* 0x000fe200078e00ff */
[----:B-1----:R-:W-:Y:S02]  /*b480*/  LOP3.LUT R11, R11, 0x1, RZ, 0xc0, !PT ;  /* 0x000000010b0b7812 */ /* 0x002fe400078ec0ff */
[----:B------:R-:W-:-:S05]  /*b490*/  SHF.R.S32.HI R10, RZ, 0x8, R10 ;  /* 0x00000008ff0a7819 */ /* 0x000fca000001140a */
[----:B------:R-:W-:-:S07]  /*b4a0*/  VIADD R12, R10, 0x1 ;  /* 0x000000010a0c7836 */ /* 0x000fce0000000000 */
.L_x_218:
[----:B------:R-:W-:-:S03]  /*b4b0*/  UMOV UR8, 0xffffffff ;  /* 0xffffffff00087882 */ /* 0x000fc60000000000 */
[----:B------:R-:W-:Y:S05]  /*b4c0*/  BRA.DIV UR8, `(.L_x_208) ;  /* 0x0000000e08b07947 */ /* 0x000fea000b800000 */
[----:B------:R-:W-:-:S13]  /*b4d0*/  ELECT P0, URZ, PT ;  /* 0x00000000003f782f */ /* 0x000fda0003800000 */
.L_x_228:
[----:B------:R-:W0:Y:S01]  /*b4e0*/  LDC R7, c[0x0][0x28c] ;  /* 0x0000a300ff077b82 */ /* 0x000e220000000800 */
[----:B------:R-:W-:Y:S01]  /*b4f0*/  BSSY B1, `(.L_x_209) ;  /* 0x0000045000017945 */ /* 0x000fe20003800000 */
[----:B0-----:R-:W-:-:S13]  /*b500*/  ISETP.LT.OR P0, PT, R7, 0x1, !P0 ;  /* 0x000000010700780c */ /* 0x001fda0004701670 */
[----:B------:R-:W-:Y:S05]  /*b510*/  @P0 BRA `(.L_x_210) ;  /* 0x0000000400080947 */ /* 0x000fea0003800000 */
[----:B------:R-:W-:Y:S02]  /*b520*/  IMAD R9, R6, 0x2, R11 ;  /* 0x0000000206097824 */ /* 0x000fe400078e020b */
[----:B------:R-:W-:Y:S02]  /*b530*/  IMAD.SHL.U32 R19, R8, 0x80, RZ ;  /* 0x0000008008137824 */ /* 0x000fe400078e00ff */
[----:B------:R-:W-:Y:S02]  /*b540*/  IMAD.MOV.U32 R22, RZ, RZ, RZ ;  /* 0x000000ffff167224 */ /* 0x000fe400078e00ff */
[----:B------:R-:W-:Y:S02]  /*b550*/  IMAD.MOV.U32 R6, RZ, RZ, R12 ;  /* 0x000000ffff067224 */ /* 0x000fe400078e000c */
[----:B------:R-:W-:Y:S02]  /*b560*/  IMAD.MOV.U32 R7, RZ, RZ, R5 ;  /* 0x000000ffff077224 */ /* 0x000fe400078e0005 */
[----:B------:R-:W-:-:S02]  /*b570*/  IMAD.MOV.U32 R8, RZ, RZ, R17 ;  /* 0x000000ffff087224 */ /* 0x000fc400078e0011 */
[----:B------:R-:W-:-:S07]  /*b580*/  IMAD R20, R9, 0x50, RZ ;  /* 0x0000005009147824 */ /* 0x000fce00078e02ff */
.L_x_213:
[----:B------:R-:W0:Y:S01]  /*b590*/  S2R R18, SR_CgaCtaId ;  /* 0x0000000000127919 */ /* 0x000e220000008800 */
[----:B------:R-:W-:Y:S02]  /*b5a0*/  MOV R9, 0x400 ;  /* 0x0000040000097802 */ /* 0x000fe40000000f00 */
[----:B------:R-:W-:-:S13]  /*b5b0*/  LOP3.LUT P1, RZ, R0, 0x7f, RZ, 0xc0, !PT ;  /* 0x0000007f00ff7812 */ /* 0x000fda000782c0ff */
[----:B------:R-:W1:Y:S01]  /*b5c0*/  @!P1 LDC R13, c[0x0][0x500] ;  /* 0x00014000ff0d9b82 */ /* 0x000e620000000800 */
[----:B0-----:R-:W-:Y:S02]  /*b5d0*/  LEA R21, R18, R9, 0x18 ;  /* 0x0000000912157211 */ /* 0x001fe400078ec0ff */
[----:B------:R-:W-:-:S03]  /*b5e0*/  SHF.L.U32 R9, R7, 0x1f, RZ ;  /* 0x0000001f07097819 */ /* 0x000fc600000006ff */
[----:B------:R-:W-:-:S04]  /*b5f0*/  IMAD R18, R8, 0x8, R21 ;  /* 0x0000000808127824 */ /* 0x000fc800078e0215 */
[----:B------:R-:W0:Y:S02]  /*b600*/  SYNCS.PHASECHK.TRANS64.TRYWAIT P0, [R18+URZ+0x18], R9 ;  /* 0x00001809120075a7 */ /* 0x000e24000800017f */
[----:B01----:R-:W-:Y:S05]  /*b610*/  @!P0 BRA `(.L_x_211) ;  /* 0x0000000c007c8947 */ /* 0x003fea0003800000 */
.L_x_229:
[----:B0-----:R-:W-:Y:S01]  /*b620*/  PRMT R9, R15, 0x9910, RZ ;  /* 0x000099100f097816 */ /* 0x001fe200000000ff */
[----:B------:R0:W-:Y:S03]  /*b630*/  @!P1 SYNCS.ARRIVE.TRANS64 RZ, [R18+URZ], R13 ;  /* 0x0000000d12ff99a7 */ /* 0x0001e6000800003f */
[----:B------:R-:W-:-:S13]  /*b640*/  ISETP.NE.AND P0, PT, R9, 0x2, PT ;  /* 0x000000020900780c */ /* 0x000fda0003f05270 */
[----:B0-----:R-:W-:Y:S05]  /*b650*/  @P0 BRA `(.L_x_212) ;  /* 0x0000000000040947 */ /* 0x001fea0003800000 */
[----:B------:R-:W-:Y:S01]  /*b660*/  BPT.TRAP 0x1 ;  /* 0x000000040000795c */ /* 0x000fe20000300000 */
.L_x_212:
[----:B------:R-:W-:Y:S01]  /*b670*/  IMAD R9, R8, 0x8000, R21 ;  /* 0x0000800008097824 */ /* 0x000fe200078e0215 */
[----:B------:R-:W-:Y:S01]  /*b680*/  R2UR UR34, R22 ;  /* 0x00000000162272ca */ /* 0x000fe200000e0000 */
[----:B------:R-:W-:Y:S01]  /*b690*/  VIADD R6, R6, 0xffffffff ;  /* 0xffffffff06067836 */ /* 0x000fe20000000000 */
[----:B------:R-:W-:Y:S01]  /*b6a0*/  R2UR UR33, R18 ;  /* 0x00000000122172ca */ /* 0x000fe200000e0000 */
[----:B------:R-:W-:Y:S01]  /*b6b0*/  UIADD3 UR14, UP0, UR38, 0xf0, URZ ;  /* 0x000000f0260e7890 */ /* 0x000fe2000ff1e03f */
[----:B------:R-:W-:Y:S01]  /*b6c0*/  R2UR UR24, R9 ;  /* 0x00000000091872ca */ /* 0x000fe200000e0000 */
[----:B------:R-:W-:Y:S01]  /*b6d0*/  IMAD R9, R8, 0x4, R11 ;  /* 0x0000000408097824 */ /* 0x000fe200078e020b */
[----:B------:R-:W-:Y:S01]  /*b6e0*/  R2UR UR36, R16 ;  /* 0x00000000102472ca */ /* 0x000fe200000e0000 */
[----:B------:R-:W-:Y:S01]  /*b6f0*/  UIADD3 UR40, UP1, UR38, 0x1f0, URZ ;  /* 0x000001f026287890 */ /* 0x000fe2000ff3e03f */
[----:B------:R-:W-:Y:S01]  /*b700*/  R2UR UR35, R19 ;  /* 0x00000000132372ca */ /* 0x000fe200000e0000 */
[----:B------:R-:W-:Y:S01]  /*b710*/  IMAD R9, R9, 0x2800, R21 ;  /* 0x0000280009097824 */ /* 0x000fe200078e0215 */
[----:B------:R-:W-:Y:S01]  /*b720*/  R2UR UR19, R20 ;  /* 0x00000000141372ca */ /* 0x000fe200000e0000 */
[----:B------:R-:W-:Y:S01]  /*b730*/  UIADD3.X UR15, URZ, UR39, URZ, UP0, !UPT ;  /* 0x000000273f0f7290 */ /* 0x000fe200087fe43f */
[----:B------:R-:W-:Y:S01]  /*b740*/  ISETP.GT.AND P1, PT, R6, 0x1, PT ;  /* 0x000000010600780c */ /* 0x000fe20003f24270 */
[----:B------:R-:W-:Y:S01]  /*b750*/  UIADD3 UR26, UR34, 0x80, URZ ;  /* 0x00000080221a7890 */ /* 0x000fe2000fffe03f */
[----:B------:R-:W-:Y:S01]  /*b760*/  R2UR UR8, R9 ;  /* 0x00000000090872ca */ /* 0x000fe200000e0000 */
[----:B------:R-:W-:Y:S01]  /*b770*/  UIADD3.X UR41, URZ, UR39, URZ, UP1, !UPT ;  /* 0x000000273f297290 */ /* 0x000fe20008ffe43f */
[----:B------:R-:W-:Y:S01]  /*b780*/  VIADD R8, R8, 0x1 ;  /* 0x0000000108087836 */ /* 0x000fe20000000000 */
[----:B------:R-:W-:Y:S01]  /*b790*/  UIADD3 UR32, UR24, 0x100, URZ ;  /* 0x0000010018207890 */ /* 0x000fe2000fffe03f */
[----:B------:R-:W-:Y:S01]  /*b7a0*/  VIADD R22, R22, 0x100 ;  /* 0x0000010016167836 */ /* 0x000fe20000000000 */
[----:B------:R-:W-:Y:S01]  /*b7b0*/  UIADD3 UR24, UR24, 0x4100, URZ ;  /* 0x0000410018187890 */ /* 0x000fe2000fffe03f */
[----:B------:R-:W-:Y:S01]  /*b7c0*/  UMOV UR22, 0x0 ;  /* 0x0000000000167882 */ /* 0x000fe20000000000 */
[----:B------:R-:W-:Y:S01]  /*b7d0*/  UMOV UR23, 0x10000000 ;  /* 0x1000000000177882 */ /* 0x000fe20000000000 */
[----:B------:R-:W-:Y:S01]  /*b7e0*/  ISETP.NE.AND P0, PT, R8, 0x3, PT ;  /* 0x000000030800780c */ /* 0x000fe20003f05270 */
[----:B------:R-:W-:Y:S01]  /*b7f0*/  UMOV UR25, UR33 ;  /* 0x0000002100197c82 */ /* 0x000fe20008000000 */
[----:B------:R-:W-:Y:S01]  /*b800*/  UMOV UR28, UR36 ;  /* 0x00000024001c7c82 */ /* 0x000fe20008000000 */
[----:B------:R-:W-:-:S02]  /*b810*/  UMOV UR27, UR35 ;  /* 0x00000023001b7c82 */ /* 0x000fc40008000000 */
[----:B------:R-:W-:Y:S01]  /*b820*/  UIADD3 UR16, UR8, 0x18100, URZ ;  /* 0x0001810008107890 */ /* 0x000fe2000fffe03f */
[----:B------:R0:W-:Y:S01]  /*b830*/  UTMALDG.3D [UR32], [UR14], desc[UR22] ;  /* 0x000016200e0075b4 */ /* 0x0001e20008011000 */
[----:B------:R-:W-:Y:S01]  /*b840*/  UIADD3 UR8, UR8, 0x1d100, URZ ;  /* 0x0001d10008087890 */ /* 0x000fe2000fffe03f */
[----:B------:R-:W-:Y:S01]  /*b850*/  SEL R18, RZ, 0x1, P0 ;  /* 0x00000001ff127807 */ /* 0x000fe20000000000 */
[----:B------:R-:W-:Y:S01]  /*b860*/  UMOV UR13, 0x30000 ;  /* 0x00030000000d7882 */ /* 0x000fe20000000000 */
[----:B------:R-:W-:Y:S01]  /*b870*/  UMOV UR17, UR33 ;  /* 0x0000002100117c82 */ /* 0x000fe20008000000 */
[----:B------:R-:W-:Y:S01]  /*b880*/  UMOV UR18, UR34 ;  /* 0x0000002200127c82 */ /* 0x000fe20008000000 */
[----:B------:R-:W-:Y:S01]  /*b890*/  UMOV UR20, UR36 ;  /* 0x0000002400147c82 */ /* 0x000fe20008000000 */
[----:B------:R-:W-:Y:S01]  /*b8a0*/  UMOV UR9, UR33 ;  /* 0x0000002100097c82 */ /* 0x000fe20008000000 */
[----:B------:R-:W-:Y:S01]  /*b8b0*/  UMOV UR11, UR19 ;  /* 0x00000013000b7c82 */ /* 0x000fe20008000000 */
[----:B------:R-:W-:Y:S01]  /*b8c0*/  UMOV UR12, UR36 ;  /* 0x00000024000c7c82 */ /* 0x000fe20008000000 */
[----:B------:R0:W-:Y:S01]  /*b8d0*/  UTMALDG.3D [UR24], [UR14], desc[UR22] ;  /* 0x000016180e0075b4 */ /* 0x0001e20008011000 */
[----:B------:R-:W-:Y:S01]  /*b8e0*/  UMOV UR10, UR26 ;  /* 0x0000001a000a7c82 */ /* 0x000fe20008000000 */
[----:B------:R-:W-:-:S02]  /*b8f0*/  LOP3.LUT R7, R7, R18, RZ, 0x3c, !PT ;  /* 0x0000001207077212 */ /* 0x000fc400078e3cff */
[----:B------:R-:W-:Y:S01]  /*b900*/  SEL R8, R8, RZ, P0 ;  /* 0x000000ff08087207 */ /* 0x000fe20000000000 */
[----:B------:R0:W-:Y:S01]  /*b910*/  UTMALDG.3D.MULTICAST [UR16], [UR40], UR13, desc[UR22] ;  /* 0x00001610280073b4 */ /* 0x0001e2000801180d */
[----:B------:R0:W-:Y:S02]  /*b920*/  UTMALDG.3D.MULTICAST [UR8], [UR40], UR13, desc[UR22] ;  /* 0x00001608280073b4 */ /* 0x0001e4000801180d */
[----:B0-----:R-:W-:Y:S05]  /*b930*/  @P1 BRA `(.L_x_213) ;  /* 0xfffffffc00141947 */ /* 0x001fea000383ffff */
.L_x_210:
[----:B------:R-:W-:Y:S05]  /*b940*/  BSYNC B1 ;  /* 0x0000000000017941 */ /* 0x000fea0003800000 */
.L_x_209:
[----:B------:R-:W-:Y:S01]  /*b950*/  LOP3.LUT P1, RZ, R14, 0xff, RZ, 0xc0, !PT ;  /* 0x000000ff0eff7812 */ /* 0x000fe2000782c0ff */
[C---:B------:R-:W-:Y:S01]  /*b960*/  IMAD.IADD R17, R10.reuse, 0x1, R17 ;  /* 0x000000010a117824 */ /* 0x040fe200078e0211 */
[----:B------:R-:W-:Y:S01]  /*b970*/  ULDC.64 UR8, c[0x0][0x650] ;  /* 0x0001940000087ab9 */ /* 0x000fe20000000a00 */
[C---:B------:R-:W-:Y:S01]  /*b980*/  ISETP.GE.U32.AND P2, PT, R10.reuse, 0x3, PT ;  /* 0x000000030a00780c */ /* 0x040fe20003f46070 */
[----:B------:R-:W-:Y:S01]  /*b990*/  BSSY B1, `(.L_x_214) ;  /* 0x0000069000017945 */ /* 0x000fe20003800000 */
[----:B------:R-:W-:Y:S01]  /*b9a0*/  IMAD.MOV.U32 R16, RZ, RZ, -0x1 ;  /* 0xffffffffff107424 */ /* 0x000fe200078e00ff */
[----:B------:R-:W-:Y:S02]  /*b9b0*/  ISETP.GT.U32.AND P0, PT, R17, 0x2, PT ;  /* 0x000000021100780c */ /* 0x000fe40003f04070 */
[----:B------:R-:W-:Y:S02]  /*b9c0*/  PRMT R14, RZ, 0x7610, R14 ;  /* 0x00007610ff0e7816 */ /* 0x000fe4000000000e */
[----:B------:R-:W-:-:S03]  /*b9d0*/  ISETP.LT.U32.AND P0, PT, R10, 0x3, P0 ;  /* 0x000000030a00780c */ /* 0x000fc60000701070 */
[----:B------:R-:W0:Y:S01]  /*b9e0*/  @P1 S2R R7, SR_CgaCtaId ;  /* 0x0000000000071919 */ /* 0x000e220000008800 */
[----:B------:R-:W-:-:S04]  /*b9f0*/  @P1 MOV R6, 0x400 ;  /* 0x0000040000061802 */ /* 0x000fc80000000f00 */
[----:B0-----:R-:W-:Y:S01]  /*ba00*/  @P1 LEA R8, R7, R6, 0x18 ;  /* 0x0000000607081211 */ /* 0x001fe200078ec0ff */
[----:B------:R-:W-:Y:S01]  /*ba10*/  IMAD.WIDE.U32 R6, R17, -0x55555555, RZ ;  /* 0xaaaaaaab11067825 */ /* 0x000fe200078e00ff */
[----:B------:R-:W-:Y:S02]  /*ba20*/  SEL R6, RZ, 0x1, !P0 ;  /* 0x00000001ff067807 */ /* 0x000fe40004000000 */
[----:B------:R0:W-:Y:S01]  /*ba30*/  @P1 SYNCS.ARRIVE.TRANS64.A1T0 RZ, [R8+URZ+0x48], RZ ;  /* 0x000048ff08ff19a7 */ /* 0x0001e2000810003f */
[----:B------:R-:W-:Y:S02]  /*ba40*/  IADD3 R2, P1, R2, UR30, RZ ;  /* 0x0000001e02027c10 */ /* 0x000fe4000ff3e0ff */
[----:B------:R-:W-:Y:S01]  /*ba50*/  LOP3.LUT R5, R5, R6, RZ, 0x3c, !PT ;  /* 0x0000000605057212 */ /* 0x000fe200078e3cff */
[----:B------:R-:W-:Y:S01]  /*ba60*/  IMAD.MOV.U32 R6, RZ, RZ, -0x1 ;  /* 0xffffffffff067424 */ /* 0x000fe200078e00ff */
[----:B------:R-:W-:Y:S02]  /*ba70*/  IADD3.X R3, R3, UR7, RZ, P1, !PT ;  /* 0x0000000703037c10 */ /* 0x000fe40008ffe4ff */
[----:B------:R-:W-:-:S02]  /*ba80*/  ISETP.GE.U32.AND P0, PT, R2, UR8, PT ;  /* 0x0000000802007c0c */ /* 0x000fc4000bf06070 */
[----:B0-----:R-:W-:Y:S02]  /*ba90*/  SHF.R.U32.HI R8, RZ, 0x1, R7 ;  /* 0x00000001ff087819 */ /* 0x001fe40000011607 */
[----:B------:R-:W-:Y:S02]  /*baa0*/  ISETP.GE.U32.AND.EX P0, PT, R3, UR9, PT, P0 ;  /* 0x0000000903007c0c */ /* 0x000fe4000bf06100 */
[----:B------:R-:W-:Y:S01]  /*bab0*/  @P2 LOP3.LUT R5, R5, 0x1, R8, 0x78, !PT ;  /* 0x0000000105052812 */ /* 0x000fe200078e7808 */
[----:B------:R-:W-:Y:S01]  /*bac0*/  IMAD R17, R8, -0x3, R17 ;  /* 0xfffffffd08117824 */ /* 0x000fe200078e0211 */
[----:B------:R-:W-:Y:S01]  /*bad0*/  PRMT R7, RZ, 0x7610, R7 ;  /* 0x00007610ff077816 */ /* 0x000fe20000000007 */
[----:B------:R-:W-:-:S08]  /*bae0*/  IMAD.MOV.U32 R8, RZ, RZ, -0x1 ;  /* 0xffffffffff087424 */ /* 0x000fd000078e00ff */
[----:B------:R-:W-:Y:S05]  /*baf0*/  @P0 BRA `(.L_x_215) ;  /* 0x0000000400480947 */ /* 0x000fea0003800000 */
[----:B------:R-:W0:Y:S01]  /*bb00*/  S2R R18, SR_CTAID.X ;  /* 0x0000000000127919 */ /* 0x000e220000002500 */
[----:B------:R-:W-:Y:S01]  /*bb10*/  ULDC.64 UR8, c[0x0][0x628] ;  /* 0x00018a0000087ab9 */ /* 0x000fe20000000a00 */
[----:B------:R-:W1:Y:S01]  /*bb20*/  LDC R19, c[0x0][0x144] ;  /* 0x00005100ff137b82 */ /* 0x000e620000000800 */
[----:B------:R-:W-:Y:S01]  /*bb30*/  ISETP.NE.U32.AND P0, PT, RZ, UR8, PT ;  /* 0x00000008ff007c0c */ /* 0x000fe2000bf05070 */
[----:B------:R-:W2:Y:S01]  /*bb40*/  S2R R13, SR_CTAID.Y ;  /* 0x00000000000d7919 */ /* 0x000ea20000002600 */
[----:B------:R-:W-:Y:S01]  /*bb50*/  ULDC UR11, c[0x0][0x630] ;  /* 0x00018c00000b7ab9 */ /* 0x000fe20000000800 */
[----:B------:R-:W-:Y:S01]  /*bb60*/  ULDC UR12, c[0x0][0x150] ;  /* 0x00005400000c7ab9 */ /* 0x000fe20000000800 */
[----:B------:R-:W-:Y:S01]  /*bb70*/  ISETP.NE.AND.EX P0, PT, RZ, UR9, PT, P0 ;  /* 0x00000009ff007c0c */ /* 0x000fe2000bf05300 */
[----:B------:R-:W-:Y:S02]  /*bb80*/  IMAD.MOV.U32 R6, RZ, RZ, R2 ;  /* 0x000000ffff067224 */ /* 0x000fe400078e0002 */
[----:B------:R-:W-:Y:S01]  /*bb90*/  IMAD.MOV.U32 R7, RZ, RZ, R3 ;  /* 0x000000ffff077224 */ /* 0x000fe200078e0003 */
[----:B0-----:R-:W-:-:S09]  /*bba0*/  I2FP.F32.U32 R20, R18 ;  /* 0x0000001200147245 */ /* 0x001fd20000201000 */
[----:B------:R-:W-:Y:S05]  /*bbb0*/  @!P0 BRA `(.L_x_216) ;  /* 0x0000000000288947 */ /* 0x000fea0003800000 */
[----:B------:R-:W-:Y:S02]  /*bbc0*/  ULDC UR10, c[0x0][0x634] ;  /* 0x00018d00000a7ab9 */ /* 0x000fe40000000800 */
[----:B------:R-:W-:-:S05]  /*bbd0*/  IADD3 R7, P0, R2, UR10, RZ ;  /* 0x0000000a02077c10 */ /* 0x000fca000ff1e0ff */
[----:B------:R-:W-:-:S04]  /*bbe0*/  IMAD.X R21, RZ, RZ, R3, P0 ;  /* 0x000000ffff157224 */ /* 0x000fc800000e0603 */
[----:B------:R-:W-:-:S04]  /*bbf0*/  IMAD.WIDE.U32 R8, R21, UR8, RZ ;  /* 0x0000000815087c25 */ /* 0x000fc8000f8e00ff */
[----:B------:R-:W-:-:S04]  /*bc00*/  IMAD.WIDE.U32 R8, P0, R7, UR9, R8 ;  /* 0x0000000907087c25 */ /* 0x000fc8000f800008 */
[----:B------:R-:W-:-:S04]  /*bc10*/  IMAD.WIDE.U32 R6, R7, UR8, RZ ;  /* 0x0000000807067c25 */ /* 0x000fc8000f8e00ff */
[----:B------:R-:W-:Y:S01]  /*bc20*/  IMAD.MOV.U32 R6, RZ, RZ, R9 ;  /* 0x000000ffff067224 */ /* 0x000fe200078e0009 */
[----:B------:R-:W-:Y:S01]  /*bc30*/  IADD3 RZ, P1, R7, R8, RZ ;  /* 0x0000000807ff7210 */ /* 0x000fe20007f3e0ff */
[----:B------:R-:W-:-:S04]  /*bc40*/  IMAD.X R7, RZ, RZ, RZ, P0 ;  /* 0x000000ffff077224 */ /* 0x000fc800000e06ff */
[----:B------:R-:W-:-:S08]  /*bc50*/  IMAD.WIDE.U32.X R6, R21, UR9, R6, P1 ;  /* 0x0000000915067c25 */ /* 0x000fd000088e0406 */
.L_x_216:
[----:B------:R-:W-:Y:S01]  /*bc60*/  FMUL R20, R20, UR12 ;  /* 0x0000000c14147c20 */ /* 0x000fe20008400000 */
[--C-:B------:R-:W-:Y:S01]  /*bc70*/  SHF.R.U64 R16, R6, UR11, R7.reuse ;  /* 0x0000000b06107c19 */ /* 0x100fe20008001207 */
[----:B------:R-:W-:Y:S01]  /*bc80*/  ULDC.64 UR8, c[0x0][0x620] ;  /* 0x0001880000087ab9 */ /* 0x000fe20000000a00 */
[----:B------:R-:W-:Y:S01]  /*bc90*/  SHF.R.U32.HI R6, RZ, UR11, R7 ;  /* 0x0000000bff067c19 */ /* 0x000fe20008011607 */
[----:B------:R-:W-:Y:S01]  /*bca0*/  ULDC.64 UR10, c[0x0][0x640] ;  /* 0x00019000000a7ab9 */ /* 0x000fe20000000a00 */
[----:B------:R-:W-:Y:S01]  /*bcb0*/  IADD3 R7, P0, RZ, -R16, RZ ;  /* 0x80000010ff077210 */ /* 0x000fe20007f1e0ff */
[----:B------:R-:W0:Y:S01]  /*bcc0*/  F2I.U32.TRUNC.NTZ R20, R20 ;  /* 0x0000001400147305 */ /* 0x000e22000020f000 */
[----:B------:R-:W3:Y:S03]  /*bcd0*/  LDC R22, c[0x0][0x148] ;  /* 0x00005200ff167b82 */ /* 0x000ee60000000800 */
[----:B------:R-:W-:Y:S01]  /*bce0*/  IMAD.X R6, RZ, RZ, ~R6, P0 ;  /* 0x000000ffff067224 */ /* 0x000fe200000e0e06 */
[----:B------:R-:W-:-:S03]  /*bcf0*/  ISETP.NE.U32.AND P0, PT, RZ, UR10, PT ;  /* 0x0000000aff007c0c */ /* 0x000fc6000bf05070 */
[----:B------:R-:W-:Y:S01]  /*bd00*/  IMAD R6, R6, UR8, RZ ;  /* 0x0000000806067c24 */ /* 0x000fe2000f8e02ff */
[----:B------:R-:W-:-:S03]  /*bd10*/  ISETP.NE.AND.EX P0, PT, RZ, UR11, PT, P0 ;  /* 0x0000000bff007c0c */ /* 0x000fc6000bf05300 */
[C---:B------:R-:W-:Y:S01]  /*bd20*/  IMAD R9, R7.reuse, UR9, R6 ;  /* 0x0000000907097c24 */ /* 0x040fe2000f8e0206 */
[----:B------:R-:W-:Y:S01]  /*bd30*/  ULDC UR9, c[0x0][0x154] ;  /* 0x0000550000097ab9 */ /* 0x000fe20000000800 */
[----:B------:R-:W-:Y:S01]  /*bd40*/  IMAD.WIDE.U32 R6, R7, UR8, R2 ;  /* 0x0000000807067c25 */ /* 0x000fe2000f8e0002 */
[----:B------:R-:W-:-:S03]  /*bd50*/  ULDC UR8, c[0x0][0x618] ;  /* 0x0001860000087ab9 */ /* 0x000fc60000000800 */
[----:B0-----:R-:W-:Y:S02]  /*bd60*/  IMAD.MOV R8, RZ, RZ, -R20 ;  /* 0x000000ffff087224 */ /* 0x001fe400078e0a14 */
[----:B------:R-:W-:Y:S02]  /*bd70*/  IMAD.IADD R7, R7, 0x1, R9 ;  /* 0x0000000107077824 */ /* 0x000fe400078e0209 */
[----:B-1----:R-:W-:Y:S01]  /*bd80*/  IMAD R18, R19, R8, R18 ;  /* 0x0000000813127224 */ /* 0x002fe200078e0212 */
[----:B--2---:R-:W-:Y:S02]  /*bd90*/  I2FP.F32.U32 R8, R13 ;  /* 0x0000000d00087245 */ /* 0x004fe40000201000 */
[--C-:B------:R-:W-:Y:S02]  /*bda0*/  SHF.R.U64 R19, R6, UR8, R7.reuse ;  /* 0x0000000806137c19 */ /* 0x100fe40008001207 */
[----:B------:R-:W-:Y:S01]  /*bdb0*/  SHF.R.U32.HI R6, RZ, UR8, R7 ;  /* 0x00000008ff067c19 */ /* 0x000fe20008011607 */
[----:B------:R-:W-:Y:S01]  /*bdc0*/  FMUL R8, R8, UR9 ;  /* 0x0000000908087c20 */ /* 0x000fe20008400000 */
[----:B------:R-:W-:-:S02]  /*bdd0*/  ULDC UR8, c[0x0][0x608] ;  /* 0x0001820000087ab9 */ /* 0x000fc40000000800 */
[--C-:B------:R-:W-:Y:S01]  /*bde0*/  SHF.R.U64 R21, R19, UR8, R6.reuse ;  /* 0x0000000813157c19 */ /* 0x100fe20008001206 */
[----:B------:R0:W1:Y:S01]  /*bdf0*/  F2I.U32.TRUNC.NTZ R24, R8 ;  /* 0x0000000800187305 */ /* 0x000062000020f000 */
[----:B------:R-:W-:Y:S01]  /*be00*/  SHF.R.U32.HI R6, RZ, UR8, R6 ;  /* 0x00000008ff067c19 */ /* 0x000fe20008011606 */
[----:B------:R-:W-:-:S03]  /*be10*/  ULDC UR8, c[0x0][0x658] ;  /* 0x0001960000087ab9 */ /* 0x000fc60000000800 */
[--C-:B------:R-:W-:Y:S02]  /*be20*/  SHF.R.U64 R20, R21, UR8, R6.reuse ;  /* 0x0000000815147c19 */ /* 0x100fe40008001206 */
[----:B------:R-:W-:-:S03]  /*be30*/  SHF.R.U32.HI R23, RZ, UR8, R6 ;  /* 0x00000008ff177c19 */ /* 0x000fc60008011606 */
[----:B------:R-:W-:Y:S02]  /*be40*/  IMAD.MOV.U32 R6, RZ, RZ, R20 ;  /* 0x000000ffff067224 */ /* 0x000fe400078e0014 */
[----:B------:R-:W-:Y:S01]  /*be50*/  IMAD.MOV.U32 R7, RZ, RZ, R23 ;  /* 0x000000ffff077224 */ /* 0x000fe200078e0017 */
[----:B0-----:R-:W-:Y:S06]  /*be60*/  @!P0 BRA `(.L_x_217) ;  /* 0x0000000000288947 */ /* 0x001fec0003800000 */
        /* <DEDUP_REMOVED lines=10> */
.L_x_217:
[----:B------:R-:W-:Y:S01]  /*bf10*/  ULDC UR8, c[0x0][0x648] ;  /* 0x0001920000087ab9 */ /* 0x000fe20000000800 */
[----:B------:R-:W-:Y:S01]  /*bf20*/  LOP3.LUT R21, R21, UR6, RZ, 0xc0, !PT ;  /* 0x0000000615157c12 */ /* 0x000fe2000f8ec0ff */
[----:B-1----:R-:W-:Y:S01]  /*bf30*/  IMAD.MOV R24, RZ, RZ, -R24 ;  /* 0x000000ffff187224 */ /* 0x002fe200078e0a18 */
[----:B------:R-:W-:Y:S01]  /*bf40*/  SHF.R.U64 R6, R6, UR8, R7 ;  /* 0x0000000806067c19 */ /* 0x000fe20008001207 */
[----:B------:R-:W-:Y:S01]  /*bf50*/  ULDC UR8, c[0x0][0x638] ;  /* 0x00018e0000087ab9 */ /* 0x000fe20000000800 */
[----:B------:R-:W-:Y:S01]  /*bf60*/  LOP3.LUT R9, R19, UR4, RZ, 0xc0, !PT ;  /* 0x0000000413097c12 */ /* 0x000fe2000f8ec0ff */
[----:B---3--:R-:W-:Y:S01]  /*bf70*/  @P3 IMAD R18, R22, R24, R13 ;  /* 0x0000001816123224 */ /* 0x008fe200078e020d */
[----:B------:R-:W-:Y:S01]  /*bf80*/  ULDC UR9, c[0x0][0x610] ;  /* 0x0001840000097ab9 */ /* 0x000fe20000000800 */
[----:B------:R-:W-:Y:S02]  /*bf90*/  IMAD.MOV R7, RZ, RZ, -R6 ;  /* 0x000000ffff077224 */ /* 0x000fe400078e0a06 */
[----:B------:R-:W-:-:S02]  /*bfa0*/  IMAD R21, R6, UR5, R21 ;  /* 0x0000000506157c24 */ /* 0x000fc4000f8e0215 */
[----:B------:R-:W-:Y:S01]  /*bfb0*/  IMAD R20, R7, UR8, R20 ;  /* 0x0000000807147c24 */ /* 0x000fe2000f8e0214 */
[----:B------:R-:W-:Y:S01]  /*bfc0*/  ULDC UR8, c[0x0][0x600] ;  /* 0x0001800000087ab9 */ /* 0x000fe20000000800 */
[----:B------:R-:W-:Y:S02]  /*bfd0*/  IMAD R18, R21, UR9, R18 ;  /* 0x0000000915127c24 */ /* 0x000fe4000f8e0212 */
[----:B------:R-:W-:Y:S02]  /*bfe0*/  IMAD R9, R20, UR8, R9 ;  /* 0x0000000814097c24 */ /* 0x000fe4000f8e0209 */
[----:B------:R-:W-:-:S03]  /*bff0*/  IMAD.MOV.U32 R7, RZ, RZ, 0x1 ;  /* 0x00000001ff077424 */ /* 0x000fc600078e00ff */
[----:B------:R-:W-:Y:S02]  /*c000*/  SEL R6, R9, R18, !P3 ;  /* 0x0000001209067207 */ /* 0x000fe40005800000 */
[----:B------:R-:W-:-:S07]  /*c010*/  SEL R8, R18, R9, !P3 ;  /* 0x0000000912087207 */ /* 0x000fce0005800000 */
.L_x_215:
[----:B------:R-:W-:Y:S05]  /*c020*/  BSYNC B1 ;  /* 0x0000000000017941 */ /* 0x000fea0003800000 */
.L_x_214:
[----:B------:R-:W-:-:S13]  /*c030*/  LOP3.LUT P0, RZ, R7, 0xff, RZ, 0xc0, !PT ;  /* 0x000000ff07ff7812 */ /* 0x000fda000780c0ff */
[----:B------:R-:W-:Y:S05]  /*c040*/  @P0 BRA `(.L_x_218) ;  /* 0xfffffff400180947 */ /* 0x000fea000383ffff */
[----:B------:R-:W-:Y:S05]  /*c050*/  BSYNC B0 ;  /* 0x0000000000007941 */ /* 0x000fea0003800000 */
.L_x_207:
[----:B------:R-:W-:-:S03]  /*c060*/  UMOV UR8, 0xffffffff ;  /* 0xffffffff00087882 */ /* 0x000fc60000000000 */
[----:B------:R-:W-:Y:S05]  /*c070*/  BRA.DIV UR8, `(.L_x_219) ;  /* 0x0000000208f87947 */ /* 0x000fea000b800000 */
[----:B------:R-:W-:-:S13]  /*c080*/  ELECT P0, URZ, PT ;  /* 0x00000000003f782f */ /* 0x000fda0003800000 */
.L_x_232:
[----:B------:R-:W-:Y:S04]  /*c090*/  BSSY B0, `(.L_x_220) ;  /* 0x0000022000007945 */ /* 0x000fe80003800000 */
[----:B------:R-:W-:Y:S05]  /*c0a0*/  @!P0 BRA `(.L_x_221) ;  /* 0x0000000000808947 */ /* 0x000fea0003800000 */
[----:B------:R-:W-:-:S04]  /*c0b0*/  LOP3.LUT R4, R4, 0x2, RZ, 0xfc, !PT ;  /* 0x0000000204047812 */ /* 0x000fc800078efcff */
[----:B------:R-:W-:-:S13]  /*c0c0*/  ISETP.NE.AND P0, PT, R4, 0x3, PT ;  /* 0x000000030400780c */ /* 0x000fda0003f05270 */
[----:B------:R-:W-:Y:S05]  /*c0d0*/  @!P0 BRA `(.L_x_222) ;  /* 0x0000000000048947 */ /* 0x000fea0003800000 */
[----:B------:R-:W-:Y:S01]  /*c0e0*/  BPT.TRAP 0x1 ;  /* 0x000000040000795c */ /* 0x000fe20000300000 */
.L_x_222:
[----:B------:R-:W0:Y:S01]  /*c0f0*/  S2R R3, SR_CgaCtaId ;  /* 0x0000000000037919 */ /* 0x000e220000008800 */
[----:B------:R-:W-:-:S04]  /*c100*/  MOV R0, 0x400 ;  /* 0x0000040000007802 */ /* 0x000fc80000000f00 */
[----:B0-----:R-:W-:Y:S02]  /*c110*/  LEA R0, R3, R0, 0x18 ;  /* 0x0000000003007211 */ /* 0x001fe400078ec0ff */
[----:B------:R-:W-:-:S03]  /*c120*/  SHF.L.U32 R3, R5, 0x1f, RZ ;  /* 0x0000001f05037819 */ /* 0x000fc600000006ff */
[----:B------:R-:W-:-:S04]  /*c130*/  VIADD R0, R0, 0x18 ;  /* 0x0000001800007836 */ /* 0x000fc80000000000 */
[C---:B------:R-:W-:Y:S02]  /*c140*/  IMAD R4, R17.reuse, 0x8, R0 ;  /* 0x0000000811047824 */ /* 0x040fe400078e0200 */
[----:B------:R-:W-:Y:S02]  /*c150*/  VIADD R17, R17, 0x1 ;  /* 0x0000000111117836 */ /* 0x000fe40000000000 */
[----:B------:R-:W0:Y:S03]  /*c160*/  SYNCS.PHASECHK.TRANS64.TRYWAIT P0, [R4+URZ], R3 ;  /* 0x00000003040075a7 */ /* 0x000e26000800017f */
[----:B------:R-:W-:-:S04]  /*c170*/  ISETP.NE.AND P1, PT, R17, 0x3, PT ;  /* 0x000000031100780c */ /* 0x000fc80003f25270 */
[----:B------:R-:W-:Y:S02]  /*c180*/  SEL R2, RZ, 0x1, P1 ;  /* 0x00000001ff027807 */ /* 0x000fe40000800000 */
[----:B------:R-:W-:Y:S02]  /*c190*/  SEL R17, R17, RZ, P1 ;  /* 0x000000ff11117207 */ /* 0x000fe40000800000 */
[----:B------:R-:W-:-:S03]  /*c1a0*/  LOP3.LUT R7, R5, R2, RZ, 0x3c, !PT ;  /* 0x0000000205077212 */ /* 0x000fc600078e3cff */
[----:B------:R-:W-:Y:S01]  /*c1b0*/  IMAD R6, R17, 0x8, R0 ;  /* 0x0000000811067824 */ /* 0x000fe200078e0200 */
[----:B------:R-:W-:Y:S01]  /*c1c0*/  SHF.L.U32 R5, R7, 0x1f, RZ ;  /* 0x0000001f07057819 */ /* 0x000fe200000006ff */
[----:B0-----:R-:W-:Y:S06]  /*c1d0*/  @!P0 BRA `(.L_x_223) ;  /* 0x0000000000c08947 */ /* 0x001fec0003800000 */
.L_x_233:
[----:B------:R-:W1:Y:S01]  /*c1e0*/  SYNCS.PHASECHK.TRANS64.TRYWAIT P0, [R6+URZ], R5 ;  /* 0x00000005060075a7 */ /* 0x000e62000800017f */
[----:B------:R-:W-:-:S05]  /*c1f0*/  VIADD R2, R17, 0x1 ;  /* 0x0000000111027836 */ /* 0x000fca0000000000 */
[----:B------:R-:W-:-:S04]  /*c200*/  ISETP.NE.AND P1, PT, R2, 0x3, PT ;  /* 0x000000030200780c */ /* 0x000fc80003f25270 */
[----:B0-----:R-:W-:Y:S02]  /*c210*/  SEL R4, RZ, 0x1, P1 ;  /* 0x00000001ff047807 */ /* 0x001fe40000800000 */
[----:B------:R-:W-:Y:S02]  /*c220*/  SEL R3, R2, RZ, P1 ;  /* 0x000000ff02037207 */ /* 0x000fe40000800000 */
[----:B------:R-:W-:Y:S01]  /*c230*/  LOP3.LUT R4, R7, R4, RZ, 0x3c, !PT ;  /* 0x0000000407047212 */ /* 0x000fe200078e3cff */
[----:B-1----:R-:W-:Y:S06]  /*c240*/  @!P0 BRA `(.L_x_224) ;  /* 0x0000000000b88947 */ /* 0x002fec0003800000 */
.L_x_234:
[----:B------:R-:W-:Y:S01]  /*c250*/  IMAD R3, R3, 0x8, R0 ;  /* 0x0000000803037824 */ /* 0x000fe200078e0200 */
[----:B------:R-:W-:-:S07]  /*c260*/  SHF.L.U32 R0, R4, 0x1f, RZ ;  /* 0x0000001f04007819 */ /* 0x000fce00000006ff */
.L_x_225:
[----:B-1----:R1:W2:Y:S02]  /*c270*/  SYNCS.PHASECHK.TRANS64.TRYWAIT P0, [R3+URZ], R0 ;  /* 0x00000000030075a7 */ /* 0x0022a4000800017f */
[----:B--2---:R-:W-:Y:S05]  /*c280*/  @!P0 NANOSLEEP.SYNCS 0x989680 ;  /* 0x009896800000895d */ /* 0x004fea0003900000 */
[----:B------:R-:W2:Y:S02]  /*c290*/  @!P0 SYNCS.PHASECHK.TRANS64 P0, [R3+URZ], R0 ;  /* 0x00000000030085a7 */ /* 0x000ea4000800007f */
[----:B--2---:R-:W-:Y:S05]  /*c2a0*/  @!P0 BRA `(.L_x_225) ;  /* 0xfffffffc00f08947 */ /* 0x004fea000383ffff */
.L_x_221:
[----:B------:R-:W-:Y:S05]  /*c2b0*/  BSYNC B0 ;  /* 0x0000000000007941 */ /* 0x000fea0003800000 */
.L_x_220:
[----:B------:R-:W-:Y:S05]  /*c2c0*/  EXIT ;  /* 0x000000000000794d */ /* 0x000fea0003800000 */
.L_x_21:
[----:B-1----:R-:W-:-:S04]  /*c2d0*/  IMAD.U32 R13, RZ, RZ, UR6 ;  /* 0x00000006ff0d7e24 */ /* 0x002fc8000f8e00ff */
[----:B------:R1:W4:Y:S03]  /*c2e0*/  SYNCS.PHASECHK.TRANS64.TRYWAIT P0, [R13+URZ], R12 ;  /* 0x0000000c0d0075a7 */ /* 0x000326000800017f */
[----:B----4-:R-:W-:Y:S05]  /*c2f0*/  @!P0 NANOSLEEP.SYNCS 0x989680 ;  /* 0x009896800000895d */ /* 0x010fea0003900000 */
[----:B------:R-:W4:Y:S02]  /*c300*/  @!P0 SYNCS.PHASECHK.TRANS64 P0, [R13+URZ], R12 ;  /* 0x0000000c0d0085a7 */ /* 0x000f24000800007f */
[----:B----4-:R-:W-:Y:S05]  /*c310*/  @!P0 BRA `(.L_x_21) ;  /* 0xfffffffc00ec8947 */ /* 0x010fea000383ffff */
[----:B------:R-:W-:Y:S05]  /*c320*/  BRA `(.L_x_20) ;  /* 0xffffff54006c7947 */ /* 0x000fea000383ffff */
.L_x_27:
[----:B-1----:R-:W-:-:S04]  /*c330*/  IMAD.U32 R176, RZ, RZ, UR14 ;  /* 0x0000000effb07e24 */ /* 0x002fc8000f8e00ff */
[----:B------:R1:W4:Y:S03]  /*c340*/  SYNCS.PHASECHK.TRANS64.TRYWAIT P0, [R176+URZ], R175 ;  /* 0x000000afb00075a7 */ /* 0x000326000800017f */
[----:B----4-:R-:W-:Y:S05]  /*c350*/  @!P0 NANOSLEEP.SYNCS 0x989680 ;  /* 0x009896800000895d */ /* 0x010fea0003900000 */
[----:B------:R-:W4:Y:S02]  /*c360*/  @!P0 SYNCS.PHASECHK.TRANS64 P0, [R176+URZ], R175 ;  /* 0x000000afb00085a7 */ /* 0x000f24000800007f */
[----:B----4-:R-:W-:Y:S05]  /*c370*/  @!P0 BRA `(.L_x_27) ;  /* 0xfffffffc00ec8947 */ /* 0x010fea000383ffff */
[----:B------:R-:W-:Y:S05]  /*c380*/  BRA `(.L_x_26) ;  /* 0xffffff6800a87947 */ /* 0x000fea000383ffff */
.L_x_208:
[----:B------:R-:W-:Y:S01]  /*c390*/  BSSY B1, `(.L_x_226) ;  /* 0x0000006000017945 */ /* 0x000fe20003800000 */
[----:B------:R-:W-:-:S07]  /*c3a0*/  IMAD.MOV.U32 R7, RZ, RZ, -0x1 ;  /* 0xffffffffff077424 */ /* 0x000fce00078e00ff */
[----:B------:R-:W-:Y:S05]  /*c3b0*/  WARPSYNC.COLLECTIVE R7, `(.L_x_227) ;  /* 0x00000000070c7348 */ /* 0x000fea0003c00000 */
[----:B------:R-:W-:Y:S02]  /*c3c0*/  ELECT P0, UR62, PT ;  /* 0x00000000003e782f */ /* 0x000fe40003800000 */
[----:B------:R-:W-:Y:S01]  /*c3d0*/  MOV R7, UR62 ;  /* 0x0000003e00077c02 */ /* 0x000fe20008000f00 */
[----:B------:R-:W-:Y:S10]  /*c3e0*/  ENDCOLLECTIVE ;  /* 0x000000000000791b */ /* 0x000ff40003800000 */
.L_x_227:
[----:B------:R-:W-:Y:S05]  /*c3f0*/  BSYNC B1 ;  /* 0x0000000000017941 */ /* 0x000fea0003800000 */
.L_x_226:
[----:B------:R-:W-:Y:S05]  /*c400*/  BRA `(.L_x_228) ;  /* 0xfffffff000347947 */ /* 0x000fea000383ffff */
.L_x_211:
[----:B0-----:R0:W1:Y:S02]  /*c410*/  SYNCS.PHASECHK.TRANS64.TRYWAIT P0, [R18+URZ+0x18], R9 ;  /* 0x00001809120075a7 */ /* 0x001064000800017f */
[----:B-1----:R-:W-:Y:S05]  /*c420*/  @!P0 NANOSLEEP.SYNCS 0x989680 ;  /* 0x009896800000895d */ /* 0x002fea0003900000 */
[----:B------:R-:W1:Y:S02]  /*c430*/  @!P0 SYNCS.PHASECHK.TRANS64 P0, [R18+URZ+0x18], R9 ;  /* 0x00001809120085a7 */ /* 0x000e64000800007f */
[----:B-1----:R-:W-:Y:S05]  /*c440*/  @!P0 BRA `(.L_x_211) ;  /* 0xfffffffc00f08947 */ /* 0x002fea000383ffff */
[----:B------:R-:W-:Y:S05]  /*c450*/  BRA `(.L_x_229) ;  /* 0xfffffff000707947 */ /* 0x000fea000383ffff */
.L_x_219:
[----:B------:R-:W-:Y:S01]  /*c460*/  BSSY B0, `(.L_x_230) ;  /* 0x0000006000007945 */ /* 0x000fe20003800000 */
[----:B------:R-:W-:-:S07]  /*c470*/  IMAD.MOV.U32 R7, RZ, RZ, -0x1 ;  /* 0xffffffffff077424 */ /* 0x000fce00078e00ff */
[----:B------:R-:W-:Y:S05]  /*c480*/  WARPSYNC.COLLECTIVE R7, `(.L_x_231) ;  /* 0x00000000070c7348 */ /* 0x000fea0003c00000 */
[----:B------:R-:W-:Y:S02]  /*c490*/  ELECT P0, UR62, PT ;  /* 0x00000000003e782f */ /* 0x000fe40003800000 */
[----:B------:R-:W-:Y:S01]  /*c4a0*/  MOV R7, UR62 ;  /* 0x0000003e00077c02 */ /* 0x000fe20008000f00 */
[----:B------:R-:W-:Y:S10]  /*c4b0*/  ENDCOLLECTIVE ;  /* 0x000000000000791b */ /* 0x000ff40003800000 */
.L_x_231:
[----:B------:R-:W-:Y:S05]  /*c4c0*/  BSYNC B0 ;  /* 0x0000000000007941 */ /* 0x000fea0003800000 */
.L_x_230:
[----:B------:R-:W-:Y:S05]  /*c4d0*/  BRA `(.L_x_232) ;  /* 0xfffffff800ec7947 */ /* 0x000fea000383ffff */
.L_x_223:
[----:B0-----:R0:W1:Y:S02]  /*c4e0*/  SYNCS.PHASECHK.TRANS64.TRYWAIT P0, [R4+URZ], R3 ;  /* 0x00000003040075a7 */ /* 0x001064000800017f */
[----:B-1----:R-:W-:Y:S05]  /*c4f0*/  @!P0 NANOSLEEP.SYNCS 0x989680 ;  /* 0x009896800000895d */ /* 0x002fea0003900000 */
[----:B------:R-:W1:Y:S02]  /*c500*/  @!P0 SYNCS.PHASECHK.TRANS64 P0, [R4+URZ], R3 ;  /* 0x00000003040085a7 */ /* 0x000e64000800007f */
[----:B-1----:R-:W-:Y:S05]  /*c510*/  @!P0 BRA `(.L_x_223) ;  /* 0xfffffffc00f08947 */ /* 0x002fea000383ffff */
[----:B------:R-:W-:Y:S05]  /*c520*/  BRA `(.L_x_233) ;  /* 0xfffffffc002c7947 */ /* 0x000fea000383ffff */
.L_x_224:
[----:B0-----:R0:W1:Y:S02]  /*c530*/  SYNCS.PHASECHK.TRANS64.TRYWAIT P0, [R6+URZ], R5 ;  /* 0x00000005060075a7 */ /* 0x001064000800017f */
[----:B-1----:R-:W-:Y:S05]  /*c540*/  @!P0 NANOSLEEP.SYNCS 0x989680 ;  /* 0x009896800000895d */ /* 0x002fea0003900000 */
[----:B------:R-:W1:Y:S02]  /*c550*/  @!P0 SYNCS.PHASECHK.TRANS64 P0, [R6+URZ], R5 ;  /* 0x00000005060085a7 */ /* 0x000e64000800007f */
[----:B-1----:R-:W-:Y:S05]  /*c560*/  @!P0 BRA `(.L_x_224) ;  /* 0xfffffffc00f08947 */ /* 0x002fea000383ffff */
[----:B------:R-:W-:Y:S05]  /*c570*/  BRA `(.L_x_234) ;  /* 0xfffffffc00347947 */ /* 0x000fea000383ffff */
.L_x_235:
[----:B------:R-:W-:-:S00]  /*c580*/  BRA `(.L_x_235) ;  /* 0xfffffffc00fc7947 */ /* 0x000fc0000383ffff */
[----:B------:R-:W-:-:S00]  /*c590*/  NOP ;  /* 0x0000000000007918 */ /* 0x000fc00000000000 */
        /* <DEDUP_REMOVED lines=14> */
.L_x_236:


//--------------------- .nv.shared._ZN7cutlass13device_kernelINS_4gemm6kernel13GemmUniversalIN4cute5tupleIJiiiiEEENS1_10collective13CollectiveMmaINS1_37MainloopSm90TmaGmmaWarpSpecializedFP8ILi3ENS5_IJNS4_1CILi2EEENSA_ILi1EEESC_EEENS1_35KernelTmaWarpSpecializedCooperativeEEENS5_IJNSA_ILi128EEENSA_ILi160EEENSA_ILi256EEEEEENS_12float_e4m3_tENS5_IJlSC_lEEESK_SL_NS4_8TiledMMAINS4_8MMA_AtomIJNS4_4SM904GMMA30MMA_64x32x32_F32E4M3E4M3_SS_TNILNSP_7ScaleInE1ELSR_1EEEEEENS4_6LayoutISD_NS5_IJSC_NSA_ILi0EEESV_EEEEENS5_IJNS4_10UnderscoreESY_SY_EEEEENS4_13SM90_TMA_LOADENS4_14ComposedLayoutINS4_7SwizzleILi3ELi4ELi3EEENS4_18smem_ptr_flag_bitsILi8EEENSU_INS5_IJNSA_ILi8EEESG_EEENS5_IJSG_SC_EEEEEEEvNS4_8identityENS4_23SM90_TMA_LOAD_MULTICASTES1B_vS1C_EENS_8epilogue10collective6detail29Sm90TmaWarpSpecializedAdapterINS1G_15DefaultEpilogueISK_SL_SL_NS1F_6thread17LinearCombinationISK_Li1EffLNS1K_9ScaleType4KindE0ELNS_15FloatRoundStyleE2ESK_EENS1_15EpilogueDefaultEEEEEvvEEEEvNT_6ParamsE --------------------------
	.section	.nv.shared._ZN7cutlass13device_kernelINS_4gemm6kernel13GemmUniversalIN4cute5tupleIJiiiiEEENS1_10collective13CollectiveMmaINS1_37MainloopSm90TmaGmmaWarpSpecializedFP8ILi3ENS5_IJNS4_1CILi2EEENSA_ILi1EEESC_EEENS1_35KernelTmaWarpSpecializedCooperativeEEENS5_IJNSA_ILi128EEENSA_ILi160EEENSA_ILi256EEEEEENS_12float_e4m3_tENS5_IJlSC_lEEESK_SL_NS4_8TiledMMAINS4_8MMA_AtomIJNS4_4SM904GMMA30MMA_64x32x32_F32E4M3E4M3_SS_TNILNSP_7ScaleInE1ELSR_1EEEEEENS4_6LayoutISD_NS5_IJSC_NSA_ILi0EEESV_EEEEENS5_IJNS4_10UnderscoreESY_SY_EEEEENS4_13SM90_TMA_LOADENS4_14ComposedLayoutINS4_7SwizzleILi3ELi4ELi3EEENS4_18smem_ptr_flag_bitsILi8EEENSU_INS5_IJNSA_ILi8EEESG_EEENS5_IJSG_SC_EEEEEEEvNS4_8identityENS4_23SM90_TMA_LOAD_MULTICASTES1B_vS1C_EENS_8epilogue10collective6detail29Sm90TmaWarpSpecializedAdapterINS1G_15DefaultEpilogueISK_SL_SL_NS1F_6thread17LinearCombinationISK_Li1EffLNS1K_9ScaleType4KindE0ELNS_15FloatRoundStyleE2ESK_EENS1_15EpilogueDefaultEEEEEvvEEEEvNT_6ParamsE,"aw",@nobits
	.sectionflags	@""
	.align	16
	.zero		1024


//--------------------- .nv.shared.reserved.0     --------------------------
	.section	.nv.shared.reserved.0,"aw",@nobits
	.weak		__nv_reservedSMEM_offset_0_alias
	.size		__nv_reservedSMEM_offset_0_alias, 0, 0
	.other		__nv_reservedSMEM_offset_0_alias,@"STO_CUDA_RESERVED_SHARED STV_DEFAULT"
__nv_reservedSMEM_offset_0_alias:
	.zero		0


//--------------------- .nv.global                --------------------------
	.section	.nv.global,"aw",@nobits
.nv.global:
	.type		_ZN39_INTERNAL_f707937c_4_k_cu_3b05dd46_86304cute1_E,@object
	.size		_ZN39_INTERNAL_f707937c_4_k_cu_3b05dd46_86304cute1_E,(_ZN39_INTERNAL_f707937c_4_k_cu_3b05dd46_86304cuda3std3__45__cpo6cbeginE - _ZN39_INTERNAL_f707937c_4_k_cu_3b05dd46_86304cute1_E)
_ZN39_INTERNAL_f707937c_4_k_cu_3b05dd46_86304cute1_E:
	.zero		1
	.type		_ZN39_INTERNAL_f707937c_4_k_cu_3b05dd46_86304cuda3std3__45__cpo6cbeginE,@object
	.size		_ZN39_INTERNAL_f707937c_4_k_cu_3b05dd46_86304cuda3std3__45__cpo6cbeginE,(_ZN39_INTERNAL_f707937c_4_k_cu_3b05dd46_86304cuda3std3__48in_placeE - _ZN39_INTERNAL_f707937c_4_k_cu_3b05dd46_86304cuda3std3__45__cpo6cbeginE)
_ZN39_INTERNAL_f707937c_4_k_cu_3b05dd46_86304cuda3std3__45__cpo6cbeginE:
	.zero		1
	.type		_ZN39_INTERNAL_f707937c_4_k_cu_3b05dd46_86304cuda3std3__48in_placeE,@object
	.size		_ZN39_INTERNAL_f707937c_4_k_cu_3b05dd46_86304cuda3std3__48in_placeE,(_ZN39_INTERNAL_f707937c_4_k_cu_3b05dd46_86304cuda3std6ranges3__45__cpo9iter_moveE - _ZN39_INTERNAL_f707937c_4_k_cu_3b05dd46_86304cuda3std3__48in_placeE)
_ZN39_INTERNAL_f707937c_4_k_cu_3b05dd46_86304cuda3std3__48in_placeE:
	.zero		1
	.type		_ZN39_INTERNAL_f707937c_4_k_cu_3b05dd46_86304cuda3std6ranges3__45__cpo9iter_moveE,@object
	.size		_ZN39_INTERNAL_f707937c_4_k_cu_3b05dd46_86304cuda3std6ranges3__45__cpo9iter_moveE,(_ZN39_INTERNAL_f707937c_4_k_cu_3b05dd46_86304cuda3std3__45__cpo5beginE - _ZN39_INTERNAL_f707937c_4_k_cu_3b05dd46_86304cuda3std6ranges3__45__cpo9iter_moveE)
_ZN39_INTERNAL_f707937c_4_k_cu_3b05dd46_86304cuda3std6ranges3__45__cpo9iter_moveE:
	.zero		1
	.type		_ZN39_INTERNAL_f707937c_4_k_cu_3b05dd46_86304cuda3std3__45__cpo5beginE,@object
	.size		_ZN39_INTERNAL_f707937c_4_k_cu_3b05dd46_86304cuda3std3__45__cpo5beginE,(_ZN39_INTERNAL_f707937c_4_k_cu_3b05dd46_86304cuda3std3__441_GLOBAL__N__f707937c_4_k_cu_3b05dd46_86306ignoreE - _ZN39_INTERNAL_f707937c_4_k_cu_3b05dd46_86304cuda3std3__45__cpo5beginE)
_ZN39_INTERNAL_f707937c_4_k_cu_3b05dd46_86304cuda3std3__45__cpo5beginE:
	.zero		1
	.type		_ZN39_INTERNAL_f707937c_4_k_cu_3b05dd46_86304cuda3std3__441_GLOBAL__N__f707937c_4_k_cu_3b05dd46_86306ignoreE,@object
	.size		_ZN39_INTERNAL_f707937c_4_k_cu_3b05dd46_86304cuda3std3__441_GLOBAL__N__f707937c_4_k_cu_3b05dd46_86306ignoreE,(_ZN39_INTERNAL_f707937c_4_k_cu_3b05dd46_86304cute7productE - _ZN39_INTERNAL_f707937c_4_k_cu_3b05dd46_86304cuda3std3__441_GLOBAL__N__f707937c_4_k_cu_3b05dd46_86306ignoreE)
_ZN39_INTERNAL_f707937c_4_k_cu_3b05dd46_86304cuda3std3__441_GLOBAL__N__f707937c_4_k_cu_3b05dd46_86306ignoreE:
	.zero		1
	.type		_ZN39_INTERNAL_f707937c_4_k_cu_3b05dd46_86304cute7productE,@object
	.size		_ZN39_INTERNAL_f707937c_4_k_cu_3b05dd46_86304cute7productE,(_ZN39_INTERNAL_f707937c_4_k_cu_3b05dd46_86304cuda3std3__45__cpo3endE - _ZN39_INTERNAL_f707937c_4_k_cu_3b05dd46_86304cute7productE)
_ZN39_INTERNAL_f707937c_4_k_cu_3b05dd46_86304cute7productE:
	.zero		1
	.type		_ZN39_INTERNAL_f707937c_4_k_cu_3b05dd46_86304cuda3std3__45__cpo3endE,@object
	.size		_ZN39_INTERNAL_f707937c_4_k_cu_3b05dd46_86304cuda3std3__45__cpo3endE,(_ZN39_INTERNAL_f707937c_4_k_cu_3b05dd46_86304cuda3std3__419piecewise_constructE - _ZN39_INTERNAL_f707937c_4_k_cu_3b05dd46_86304cuda3std3__45__cpo3endE)
_ZN39_INTERNAL_f707937c_4_k_cu_3b05dd46_86304cuda3std3__45__cpo3endE:
	.zero		1
	.type		_ZN39_INTERNAL_f707937c_4_k_cu_3b05dd46_86304cuda3std3__419piecewise_constructE,@object
	.size		_ZN39_INTERNAL_f707937c_4_k_cu_3b05dd46_86304cuda3std3__419piecewise_constructE,(_ZN39_INTERNAL_f707937c_4_k_cu_3b05dd46_86304cuda3std3__45__cpo4cendE - _ZN39_INTERNAL_f707937c_4_k_cu_3b05dd46_86304cuda3std3__419piecewise_constructE)
_ZN39_INTERNAL_f707937c_4_k_cu_3b05dd46_86304cuda3std3__419piecewise_constructE:
	.zero		1
	.type		_ZN39_INTERNAL_f707937c_4_k_cu_3b05dd46_86304cuda3std3__45__cpo4cendE,@object
	.size		_ZN39_INTERNAL_f707937c_4_k_cu_3b05dd46_86304cuda3std3__45__cpo4cendE,(_ZN39_INTERNAL_f707937c_4_k_cu_3b05dd46_86304cuda3std6ranges3__45__cpo4swapE - _ZN39_INTERNAL_f707937c_4_k_cu_3b05dd46_86304cuda3std3__45__cpo4cendE)
_ZN39_INTERNAL_f707937c_4_k_cu_3b05dd46_86304cuda3std3__45__cpo4cendE:
	.zero		1
	.type		_ZN39_INTERNAL_f707937c_4_k_cu_3b05dd46_86304cuda3std6ranges3__45__cpo4swapE,@object
	.size		_ZN39_INTERNAL_f707937c_4_k_cu_3b05dd46_86304cuda3std6ranges3__45__cpo4swapE,(.L_7 - _ZN39_INTERNAL_f707937c_4_k_cu_3b05dd46_86304cuda3std6ranges3__45__cpo4swapE)
_ZN39_INTERNAL_f707937c_4_k_cu_3b05dd46_86304cuda3std6ranges3__45__cpo4swapE:
	.zero		1
.L_7:


//--------------------- .nv.constant0._ZN7cutlass13device_kernelINS_4gemm6kernel13GemmUniversalIN4cute5tupleIJiiiiEEENS1_10collective13CollectiveMmaINS1_37MainloopSm90TmaGmmaWarpSpecializedFP8ILi3ENS5_IJNS4_1CILi2EEENSA_ILi1EEESC_EEENS1_35KernelTmaWarpSpecializedCooperativeEEENS5_IJNSA_ILi128EEENSA_ILi160EEENSA_ILi256EEEEEENS_12float_e4m3_tENS5_IJlSC_lEEESK_SL_NS4_8TiledMMAINS4_8MMA_AtomIJNS4_4SM904GMMA30MMA_64x32x32_F32E4M3E4M3_SS_TNILNSP_7ScaleInE1ELSR_1EEEEEENS4_6LayoutISD_NS5_IJSC_NSA_ILi0EEESV_EEEEENS5_IJNS4_10UnderscoreESY_SY_EEEEENS4_13SM90_TMA_LOADENS4_14ComposedLayoutINS4_7SwizzleILi3ELi4ELi3EEENS4_18smem_ptr_flag_bitsILi8EEENSU_INS5_IJNSA_ILi8EEESG_EEENS5_IJSG_SC_EEEEEEEvNS4_8identityENS4_23SM90_TMA_LOAD_MULTICASTES1B_vS1C_EENS_8epilogue10collective6detail29Sm90TmaWarpSpecializedAdapterINS1G_15DefaultEpilogueISK_SL_SL_NS1F_6thread17LinearCombinationISK_Li1EffLNS1K_9ScaleType4KindE0ELNS_15FloatRoundStyleE2ESK_EENS1_15EpilogueDefaultEEEEEvvEEEEvNT_6ParamsE --------------------------
	.section	.nv.constant0._ZN7cutlass13device_kernelINS_4gemm6kernel13GemmUniversalIN4cute5tupleIJiiiiEEENS1_10collective13CollectiveMmaINS1_37MainloopSm90TmaGmmaWarpSpecializedFP8ILi3ENS5_IJNS4_1CILi2EEENSA_ILi1EEESC_EEENS1_35KernelTmaWarpSpecializedCooperativeEEENS5_IJNSA_ILi128EEENSA_ILi160EEENSA_ILi256EEEEEENS_12float_e4m3_tENS5_IJlSC_lEEESK_SL_NS4_8TiledMMAINS4_8MMA_AtomIJNS4_4SM904GMMA30MMA_64x32x32_F32E4M3E4M3_SS_TNILNSP_7ScaleInE1ELSR_1EEEEEENS4_6LayoutISD_NS5_IJSC_NSA_ILi0EEESV_EEEEENS5_IJNS4_10UnderscoreESY_SY_EEEEENS4_13SM90_TMA_LOADENS4_14ComposedLayoutINS4_7SwizzleILi3ELi4ELi3EEENS4_18smem_ptr_flag_bitsILi8EEENSU_INS5_IJNSA_ILi8EEESG_EEENS5_IJSG_SC_EEEEEEEvNS4_8identityENS4_23SM90_TMA_LOAD_MULTICASTES1B_vS1C_EENS_8epilogue10collective6detail29Sm90TmaWarpSpecializedAdapterINS1G_15DefaultEpilogueISK_SL_SL_NS1F_6thread17LinearCombinationISK_Li1EffLNS1K_9ScaleType4KindE0ELNS_15FloatRoundStyleE2ESK_EENS1_15EpilogueDefaultEEEEEvvEEEEvNT_6ParamsE,"a",@progbits
	.sectionflags	@""
	.align	4
.nv.constant0._ZN7cutlass13device_kernelINS_4gemm6kernel13GemmUniversalIN4cute5tupleIJiiiiEEENS1_10collective13CollectiveMmaINS1_37MainloopSm90TmaGmmaWarpSpecializedFP8ILi3ENS5_IJNS4_1CILi2EEENSA_ILi1EEESC_EEENS1_35KernelTmaWarpSpecializedCooperativeEEENS5_IJNSA_ILi128EEENSA_ILi160EEENSA_ILi256EEEEEENS_12float_e4m3_tENS5_IJlSC_lEEESK_SL_NS4_8TiledMMAINS4_8MMA_AtomIJNS4_4SM904GMMA30MMA_64x32x32_F32E4M3E4M3_SS_TNILNSP_7ScaleInE1ELSR_1EEEEEENS4_6LayoutISD_NS5_IJSC_NSA_ILi0EEESV_EEEEENS5_IJNS4_10UnderscoreESY_SY_EEEEENS4_13SM90_TMA_LOADENS4_14ComposedLayoutINS4_7SwizzleILi3ELi4ELi3EEENS4_18smem_ptr_flag_bitsILi8EEENSU_INS5_IJNSA_ILi8EEESG_EEENS5_IJSG_SC_EEEEEEEvNS4_8identityENS4_23SM90_TMA_LOAD_MULTICASTES1B_vS1C_EENS_8epilogue10collective6detail29Sm90TmaWarpSpecializedAdapterINS1G_15DefaultEpilogueISK_SL_SL_NS1F_6thread17LinearCombinationISK_Li1EffLNS1K_9ScaleType4KindE0ELNS_15FloatRoundStyleE2ESK_EENS1_15EpilogueDefaultEEEEEvvEEEEvNT_6ParamsE:
	.zero		1664


//--------------------- SYMBOLS --------------------------

	.type		.nv.reservedSmem.offset0,@object
	.size		.nv.reservedSmem.offset0,0x4
